//
// Generated by NVIDIA NVVM Compiler
//
// Compiler Build ID: CL-36424714
// Cuda compilation tools, release 13.0, V13.0.88
// Based on NVVM 20.0.0
//

.version 9.0
.target sm_100
.address_size 64

	// .globl	_ZN3cub18CUB_300001_SM_10006detail11EmptyKernelIvEEvv
.global .align 1 .b8 _ZN30_INTERNAL_945514fa_4_k_cu_main4cuda3std3__45__cpo5beginE[1];
.global .align 1 .b8 _ZN30_INTERNAL_945514fa_4_k_cu_main4cuda3std3__45__cpo3endE[1];
.global .align 1 .b8 _ZN30_INTERNAL_945514fa_4_k_cu_main4cuda3std3__45__cpo6cbeginE[1];
.global .align 1 .b8 _ZN30_INTERNAL_945514fa_4_k_cu_main4cuda3std3__45__cpo4cendE[1];
.global .align 1 .b8 _ZN30_INTERNAL_945514fa_4_k_cu_main4cuda3std3__45__cpo6rbeginE[1];
.global .align 1 .b8 _ZN30_INTERNAL_945514fa_4_k_cu_main4cuda3std3__45__cpo4rendE[1];
.global .align 1 .b8 _ZN30_INTERNAL_945514fa_4_k_cu_main4cuda3std3__45__cpo7crbeginE[1];
.global .align 1 .b8 _ZN30_INTERNAL_945514fa_4_k_cu_main4cuda3std3__45__cpo5crendE[1];
.global .align 1 .b8 _ZN30_INTERNAL_945514fa_4_k_cu_main4cuda3std3__432_GLOBAL__N__945514fa_4_k_cu_main6ignoreE[1];
.global .align 1 .b8 _ZN30_INTERNAL_945514fa_4_k_cu_main4cuda3std3__419piecewise_constructE[1];
.global .align 1 .b8 _ZN30_INTERNAL_945514fa_4_k_cu_main4cuda3std3__48in_placeE[1];
.global .align 1 .b8 _ZN30_INTERNAL_945514fa_4_k_cu_main4cuda3std3__420unreachable_sentinelE[1];
.global .align 1 .b8 _ZN30_INTERNAL_945514fa_4_k_cu_main4cuda3std3__47nulloptE[1];
.global .align 1 .b8 _ZN30_INTERNAL_945514fa_4_k_cu_main4cuda3std3__48unexpectE[1];
.global .align 1 .b8 _ZN30_INTERNAL_945514fa_4_k_cu_main4cuda3std6ranges3__45__cpo4swapE[1];
.global .align 1 .b8 _ZN30_INTERNAL_945514fa_4_k_cu_main4cuda3std6ranges3__45__cpo9iter_moveE[1];
.global .align 1 .b8 _ZN30_INTERNAL_945514fa_4_k_cu_main4cuda3std6ranges3__45__cpo5beginE[1];
.global .align 1 .b8 _ZN30_INTERNAL_945514fa_4_k_cu_main4cuda3std6ranges3__45__cpo3endE[1];
.global .align 1 .b8 _ZN30_INTERNAL_945514fa_4_k_cu_main4cuda3std6ranges3__45__cpo6cbeginE[1];
.global .align 1 .b8 _ZN30_INTERNAL_945514fa_4_k_cu_main4cuda3std6ranges3__45__cpo4cendE[1];
.global .align 1 .b8 _ZN30_INTERNAL_945514fa_4_k_cu_main4cuda3std6ranges3__45__cpo7advanceE[1];
.global .align 1 .b8 _ZN30_INTERNAL_945514fa_4_k_cu_main4cuda3std6ranges3__45__cpo9iter_swapE[1];
.global .align 1 .b8 _ZN30_INTERNAL_945514fa_4_k_cu_main4cuda3std6ranges3__45__cpo4nextE[1];
.global .align 1 .b8 _ZN30_INTERNAL_945514fa_4_k_cu_main4cuda3std6ranges3__45__cpo4prevE[1];
.global .align 1 .b8 _ZN30_INTERNAL_945514fa_4_k_cu_main4cuda3std6ranges3__45__cpo4dataE[1];
.global .align 1 .b8 _ZN30_INTERNAL_945514fa_4_k_cu_main4cuda3std6ranges3__45__cpo5cdataE[1];
.global .align 1 .b8 _ZN30_INTERNAL_945514fa_4_k_cu_main4cuda3std6ranges3__45__cpo4sizeE[1];
.global .align 1 .b8 _ZN30_INTERNAL_945514fa_4_k_cu_main4cuda3std6ranges3__45__cpo5ssizeE[1];
.global .align 1 .b8 _ZN30_INTERNAL_945514fa_4_k_cu_main4cuda3std6ranges3__45__cpo8distanceE[1];
.global .align 1 .b8 _ZN30_INTERNAL_945514fa_4_k_cu_main6thrust24THRUST_300001_SM_1000_NS8cuda_cub3parE[1];
.global .align 1 .b8 _ZN30_INTERNAL_945514fa_4_k_cu_main6thrust24THRUST_300001_SM_1000_NS8cuda_cub10par_nosyncE[1];
.global .align 1 .b8 _ZN30_INTERNAL_945514fa_4_k_cu_main6thrust24THRUST_300001_SM_1000_NS6system6detail10sequential3seqE[1];
.global .align 1 .b8 _ZN30_INTERNAL_945514fa_4_k_cu_main6thrust24THRUST_300001_SM_1000_NS12placeholders2_1E[1];
.global .align 1 .b8 _ZN30_INTERNAL_945514fa_4_k_cu_main6thrust24THRUST_300001_SM_1000_NS12placeholders2_2E[1];
.global .align 1 .b8 _ZN30_INTERNAL_945514fa_4_k_cu_main6thrust24THRUST_300001_SM_1000_NS12placeholders2_3E[1];
.global .align 1 .b8 _ZN30_INTERNAL_945514fa_4_k_cu_main6thrust24THRUST_300001_SM_1000_NS12placeholders2_4E[1];
.global .align 1 .b8 _ZN30_INTERNAL_945514fa_4_k_cu_main6thrust24THRUST_300001_SM_1000_NS12placeholders2_5E[1];
.global .align 1 .b8 _ZN30_INTERNAL_945514fa_4_k_cu_main6thrust24THRUST_300001_SM_1000_NS12placeholders2_6E[1];
.global .align 1 .b8 _ZN30_INTERNAL_945514fa_4_k_cu_main6thrust24THRUST_300001_SM_1000_NS12placeholders2_7E[1];
.global .align 1 .b8 _ZN30_INTERNAL_945514fa_4_k_cu_main6thrust24THRUST_300001_SM_1000_NS12placeholders2_8E[1];
.global .align 1 .b8 _ZN30_INTERNAL_945514fa_4_k_cu_main6thrust24THRUST_300001_SM_1000_NS12placeholders2_9E[1];
.global .align 1 .b8 _ZN30_INTERNAL_945514fa_4_k_cu_main6thrust24THRUST_300001_SM_1000_NS12placeholders3_10E[1];
.global .align 1 .b8 _ZN30_INTERNAL_945514fa_4_k_cu_main6thrust24THRUST_300001_SM_1000_NS3seqE[1];

.visible .entry _ZN3cub18CUB_300001_SM_10006detail11EmptyKernelIvEEvv()
{


	ret;

}
	// .globl	_ZN3cub18CUB_300001_SM_10006detail8for_each13static_kernelINS2_12policy_hub_t12policy_500_tEmN6thrust24THRUST_300001_SM_1000_NS8cuda_cub20__uninitialized_fill7functorINS7_10device_ptrIdEEdEEEEvT0_T1_
.visible .entry _ZN3cub18CUB_300001_SM_10006detail8for_each13static_kernelINS2_12policy_hub_t12policy_500_tEmN6thrust24THRUST_300001_SM_1000_NS8cuda_cub20__uninitialized_fill7functorINS7_10device_ptrIdEEdEEEEvT0_T1_(
	.param .u64 _ZN3cub18CUB_300001_SM_10006detail8for_each13static_kernelINS2_12policy_hub_t12policy_500_tEmN6thrust24THRUST_300001_SM_1000_NS8cuda_cub20__uninitialized_fill7functorINS7_10device_ptrIdEEdEEEEvT0_T1__param_0,
	.param .align 8 .b8 _ZN3cub18CUB_300001_SM_10006detail8for_each13static_kernelINS2_12policy_hub_t12policy_500_tEmN6thrust24THRUST_300001_SM_1000_NS8cuda_cub20__uninitialized_fill7functorINS7_10device_ptrIdEEdEEEEvT0_T1__param_1[16]
)
.maxntid 256
{
	.reg .pred 	%p<4>;
	.reg .b32 	%r<5>;
	.reg .b64 	%rd<16>;
	.reg .b64 	%fd<3>;

	ld.param.f64 	%fd2, [_ZN3cub18CUB_300001_SM_10006detail8for_each13static_kernelINS2_12policy_hub_t12policy_500_tEmN6thrust24THRUST_300001_SM_1000_NS8cuda_cub20__uninitialized_fill7functorINS7_10device_ptrIdEEdEEEEvT0_T1__param_1+8];
	ld.param.u64 	%rd4, [_ZN3cub18CUB_300001_SM_10006detail8for_each13static_kernelINS2_12policy_hub_t12policy_500_tEmN6thrust24THRUST_300001_SM_1000_NS8cuda_cub20__uninitialized_fill7functorINS7_10device_ptrIdEEdEEEEvT0_T1__param_1];
	ld.param.u64 	%rd5, [_ZN3cub18CUB_300001_SM_10006detail8for_each13static_kernelINS2_12policy_hub_t12policy_500_tEmN6thrust24THRUST_300001_SM_1000_NS8cuda_cub20__uninitialized_fill7functorINS7_10device_ptrIdEEdEEEEvT0_T1__param_0];
	mov.u32 	%r2, %ctaid.x;
	mul.wide.u32 	%rd1, %r2, 512;
	sub.s64 	%rd2, %rd5, %rd1;
	setp.lt.u64 	%p1, %rd2, 512;
	@%p1 bra 	$L__BB1_2;
	mov.u32 	%r4, %tid.x;
	cvta.to.global.u64 	%rd11, %rd4;
	cvt.u64.u32 	%rd12, %r4;
	add.s64 	%rd13, %rd1, %rd12;
	shl.b64 	%rd14, %rd13, 3;
	add.s64 	%rd15, %rd11, %rd14;
	st.global.f64 	[%rd15], %fd2;
	st.global.f64 	[%rd15+2048], %fd2;
	bra.uni 	$L__BB1_6;
$L__BB1_2:
	cvta.to.global.u64 	%rd6, %rd4;
	mov.u32 	%r1, %tid.x;
	cvt.u64.u32 	%rd7, %r1;
	setp.le.u64 	%p2, %rd2, %rd7;
	add.s64 	%rd8, %rd1, %rd7;
	shl.b64 	%rd9, %rd8, 3;
	add.s64 	%rd3, %rd6, %rd9;
	@%p2 bra 	$L__BB1_4;
	st.global.f64 	[%rd3], %fd2;
$L__BB1_4:
	add.s32 	%r3, %r1, 256;
	cvt.u64.u32 	%rd10, %r3;
	setp.le.u64 	%p3, %rd2, %rd10;
	@%p3 bra 	$L__BB1_6;
	st.global.f64 	[%rd3+2048], %fd2;
$L__BB1_6:
	ret;

}
	// .globl	_ZN3cub18CUB_300001_SM_10006detail9transform16transform_kernelINS2_10policy_hubILb1EN4cuda3std3__45tupleIJN6thrust24THRUST_300001_SM_1000_NS17counting_iteratorIiNSA_11use_defaultESC_SC_EEEEEE10policy1000Ei7rng_gpuNSA_6detail15normal_iteratorINSA_10device_ptrIdEEEEJSD_EEEvT0_iT1_T2_DpNS2_10kernel_argIT3_EE
.visible .entry _ZN3cub18CUB_300001_SM_10006detail9transform16transform_kernelINS2_10policy_hubILb1EN4cuda3std3__45tupleIJN6thrust24THRUST_300001_SM_1000_NS17counting_iteratorIiNSA_11use_defaultESC_SC_EEEEEE10policy1000Ei7rng_gpuNSA_6detail15normal_iteratorINSA_10device_ptrIdEEEEJSD_EEEvT0_iT1_T2_DpNS2_10kernel_argIT3_EE(
	.param .u32 _ZN3cub18CUB_300001_SM_10006detail9transform16transform_kernelINS2_10policy_hubILb1EN4cuda3std3__45tupleIJN6thrust24THRUST_300001_SM_1000_NS17counting_iteratorIiNSA_11use_defaultESC_SC_EEEEEE10policy1000Ei7rng_gpuNSA_6detail15normal_iteratorINSA_10device_ptrIdEEEEJSD_EEEvT0_iT1_T2_DpNS2_10kernel_argIT3_EE_param_0,
	.param .u32 _ZN3cub18CUB_300001_SM_10006detail9transform16transform_kernelINS2_10policy_hubILb1EN4cuda3std3__45tupleIJN6thrust24THRUST_300001_SM_1000_NS17counting_iteratorIiNSA_11use_defaultESC_SC_EEEEEE10policy1000Ei7rng_gpuNSA_6detail15normal_iteratorINSA_10device_ptrIdEEEEJSD_EEEvT0_iT1_T2_DpNS2_10kernel_argIT3_EE_param_1,
	.param .align 8 .b8 _ZN3cub18CUB_300001_SM_10006detail9transform16transform_kernelINS2_10policy_hubILb1EN4cuda3std3__45tupleIJN6thrust24THRUST_300001_SM_1000_NS17counting_iteratorIiNSA_11use_defaultESC_SC_EEEEEE10policy1000Ei7rng_gpuNSA_6detail15normal_iteratorINSA_10device_ptrIdEEEEJSD_EEEvT0_iT1_T2_DpNS2_10kernel_argIT3_EE_param_2[24],
	.param .align 8 .b8 _ZN3cub18CUB_300001_SM_10006detail9transform16transform_kernelINS2_10policy_hubILb1EN4cuda3std3__45tupleIJN6thrust24THRUST_300001_SM_1000_NS17counting_iteratorIiNSA_11use_defaultESC_SC_EEEEEE10policy1000Ei7rng_gpuNSA_6detail15normal_iteratorINSA_10device_ptrIdEEEEJSD_EEEvT0_iT1_T2_DpNS2_10kernel_argIT3_EE_param_3[8],
	.param .align 8 .b8 _ZN3cub18CUB_300001_SM_10006detail9transform16transform_kernelINS2_10policy_hubILb1EN4cuda3std3__45tupleIJN6thrust24THRUST_300001_SM_1000_NS17counting_iteratorIiNSA_11use_defaultESC_SC_EEEEEE10policy1000Ei7rng_gpuNSA_6detail15normal_iteratorINSA_10device_ptrIdEEEEJSD_EEEvT0_iT1_T2_DpNS2_10kernel_argIT3_EE_param_4[16]
)
.maxntid 128
{
	.reg .pred 	%p<27>;
	.reg .b32 	%r<192>;
	.reg .b64 	%rd<21>;
	.reg .b64 	%fd<35>;

	ld.param.u32 	%r177, [_ZN3cub18CUB_300001_SM_10006detail9transform16transform_kernelINS2_10policy_hubILb1EN4cuda3std3__45tupleIJN6thrust24THRUST_300001_SM_1000_NS17counting_iteratorIiNSA_11use_defaultESC_SC_EEEEEE10policy1000Ei7rng_gpuNSA_6detail15normal_iteratorINSA_10device_ptrIdEEEEJSD_EEEvT0_iT1_T2_DpNS2_10kernel_argIT3_EE_param_2];
	ld.param.f64 	%fd1, [_ZN3cub18CUB_300001_SM_10006detail9transform16transform_kernelINS2_10policy_hubILb1EN4cuda3std3__45tupleIJN6thrust24THRUST_300001_SM_1000_NS17counting_iteratorIiNSA_11use_defaultESC_SC_EEEEEE10policy1000Ei7rng_gpuNSA_6detail15normal_iteratorINSA_10device_ptrIdEEEEJSD_EEEvT0_iT1_T2_DpNS2_10kernel_argIT3_EE_param_2+8];
	ld.param.f64 	%fd2, [_ZN3cub18CUB_300001_SM_10006detail9transform16transform_kernelINS2_10policy_hubILb1EN4cuda3std3__45tupleIJN6thrust24THRUST_300001_SM_1000_NS17counting_iteratorIiNSA_11use_defaultESC_SC_EEEEEE10policy1000Ei7rng_gpuNSA_6detail15normal_iteratorINSA_10device_ptrIdEEEEJSD_EEEvT0_iT1_T2_DpNS2_10kernel_argIT3_EE_param_2+16];
	ld.param.u32 	%r56, [_ZN3cub18CUB_300001_SM_10006detail9transform16transform_kernelINS2_10policy_hubILb1EN4cuda3std3__45tupleIJN6thrust24THRUST_300001_SM_1000_NS17counting_iteratorIiNSA_11use_defaultESC_SC_EEEEEE10policy1000Ei7rng_gpuNSA_6detail15normal_iteratorINSA_10device_ptrIdEEEEJSD_EEEvT0_iT1_T2_DpNS2_10kernel_argIT3_EE_param_0];
	ld.param.u64 	%rd7, [_ZN3cub18CUB_300001_SM_10006detail9transform16transform_kernelINS2_10policy_hubILb1EN4cuda3std3__45tupleIJN6thrust24THRUST_300001_SM_1000_NS17counting_iteratorIiNSA_11use_defaultESC_SC_EEEEEE10policy1000Ei7rng_gpuNSA_6detail15normal_iteratorINSA_10device_ptrIdEEEEJSD_EEEvT0_iT1_T2_DpNS2_10kernel_argIT3_EE_param_3];
	ld.param.u32 	%r55, [_ZN3cub18CUB_300001_SM_10006detail9transform16transform_kernelINS2_10policy_hubILb1EN4cuda3std3__45tupleIJN6thrust24THRUST_300001_SM_1000_NS17counting_iteratorIiNSA_11use_defaultESC_SC_EEEEEE10policy1000Ei7rng_gpuNSA_6detail15normal_iteratorINSA_10device_ptrIdEEEEJSD_EEEvT0_iT1_T2_DpNS2_10kernel_argIT3_EE_param_1];
	cvta.to.global.u64 	%rd1, %rd7;
	shl.b32 	%r57, %r55, 7;
	mov.u32 	%r58, %ctaid.x;
	mul.lo.s32 	%r2, %r57, %r58;
	sub.s32 	%r59, %r56, %r2;
	min.s32 	%r3, %r57, %r59;
	setp.gt.s32 	%p1, %r57, %r59;
	@%p1 bra 	$L__BB2_8;
	setp.lt.s32 	%p2, %r55, 1;
	@%p2 bra 	$L__BB2_25;
	mov.u32 	%r4, %tid.x;
	sub.f64 	%fd3, %fd2, %fd1;
	and.b32  	%r5, %r55, 3;
	setp.lt.u32 	%p3, %r55, 4;
	mov.b32 	%r187, 0;
	@%p3 bra 	$L__BB2_5;
	and.b32  	%r187, %r55, 2147483644;
	neg.s32 	%r171, %r187;
	mul.wide.s32 	%rd8, %r2, 8;
	add.s64 	%rd9, %rd8, %rd1;
	add.s64 	%rd2, %rd9, 2048;
	mov.u32 	%r170, %r4;
$L__BB2_4:
	mul.wide.s32 	%rd10, %r170, 8;
	add.s64 	%rd11, %rd2, %rd10;
	mul.hi.u32 	%r61, %r177, -1131474031;
	shr.u32 	%r62, %r61, 15;
	mul.lo.s32 	%r63, %r62, 44488;
	sub.s32 	%r64, %r177, %r63;
	mul.lo.s32 	%r65, %r64, 48271;
	mul.lo.s32 	%r66, %r62, 3399;
	setp.lt.u32 	%p4, %r65, %r66;
	xor.b32  	%r67, %r66, 2147483647;
	neg.s32 	%r68, %r66;
	selp.b32 	%r69, %r67, %r68, %p4;
	add.s32 	%r70, %r69, %r65;
	add.s32 	%r71, %r70, -1;
	cvt.rn.f64.u32 	%fd5, %r71;
	div.rn.f64 	%fd6, %fd5, 0d41DFFFFFFF800000;
	fma.rn.f64 	%fd7, %fd3, %fd6, %fd1;
	st.global.f64 	[%rd11+-2048], %fd7;
	mul.hi.u32 	%r72, %r70, -1131474031;
	shr.u32 	%r73, %r72, 15;
	mul.lo.s32 	%r74, %r73, 44488;
	sub.s32 	%r75, %r70, %r74;
	mul.lo.s32 	%r76, %r75, 48271;
	mul.lo.s32 	%r77, %r73, 3399;
	setp.lt.u32 	%p5, %r76, %r77;
	xor.b32  	%r78, %r77, 2147483647;
	neg.s32 	%r79, %r77;
	selp.b32 	%r80, %r78, %r79, %p5;
	add.s32 	%r81, %r80, %r76;
	add.s32 	%r82, %r81, -1;
	cvt.rn.f64.u32 	%fd8, %r82;
	div.rn.f64 	%fd9, %fd8, 0d41DFFFFFFF800000;
	fma.rn.f64 	%fd10, %fd3, %fd9, %fd1;
	st.global.f64 	[%rd11+-1024], %fd10;
	mul.hi.u32 	%r83, %r81, -1131474031;
	shr.u32 	%r84, %r83, 15;
	mul.lo.s32 	%r85, %r84, 44488;
	sub.s32 	%r86, %r81, %r85;
	mul.lo.s32 	%r87, %r86, 48271;
	mul.lo.s32 	%r88, %r84, 3399;
	setp.lt.u32 	%p6, %r87, %r88;
	xor.b32  	%r89, %r88, 2147483647;
	neg.s32 	%r90, %r88;
	selp.b32 	%r91, %r89, %r90, %p6;
	add.s32 	%r92, %r91, %r87;
	add.s32 	%r93, %r92, -1;
	cvt.rn.f64.u32 	%fd11, %r93;
	div.rn.f64 	%fd12, %fd11, 0d41DFFFFFFF800000;
	fma.rn.f64 	%fd13, %fd3, %fd12, %fd1;
	st.global.f64 	[%rd11], %fd13;
	mul.hi.u32 	%r94, %r92, -1131474031;
	shr.u32 	%r95, %r94, 15;
	mul.lo.s32 	%r96, %r95, 44488;
	sub.s32 	%r97, %r92, %r96;
	mul.lo.s32 	%r98, %r97, 48271;
	mul.lo.s32 	%r99, %r95, 3399;
	setp.lt.u32 	%p7, %r98, %r99;
	xor.b32  	%r100, %r99, 2147483647;
	neg.s32 	%r101, %r99;
	selp.b32 	%r102, %r100, %r101, %p7;
	add.s32 	%r177, %r102, %r98;
	add.s32 	%r103, %r177, -1;
	cvt.rn.f64.u32 	%fd14, %r103;
	div.rn.f64 	%fd15, %fd14, 0d41DFFFFFFF800000;
	fma.rn.f64 	%fd16, %fd3, %fd15, %fd1;
	st.global.f64 	[%rd11+1024], %fd16;
	add.s32 	%r171, %r171, 4;
	add.s32 	%r170, %r170, 512;
	setp.eq.s32 	%p8, %r171, 0;
	@%p8 bra 	$L__BB2_5;
	bra.uni 	$L__BB2_4;
$L__BB2_5:
	setp.eq.s32 	%p9, %r5, 0;
	@%p9 bra 	$L__BB2_25;
	mul.wide.s32 	%rd12, %r2, 8;
	add.s64 	%rd6, %rd1, %rd12;
	shl.b32 	%r104, %r187, 7;
	add.s32 	%r190, %r4, %r104;
	neg.s32 	%r189, %r5;
$L__BB2_7:
	.pragma "nounroll";
	mul.wide.s32 	%rd13, %r190, 8;
	add.s64 	%rd14, %rd6, %rd13;
	mul.hi.u32 	%r105, %r177, -1131474031;
	shr.u32 	%r106, %r105, 15;
	mul.lo.s32 	%r107, %r106, 44488;
	sub.s32 	%r108, %r177, %r107;
	mul.lo.s32 	%r109, %r108, 48271;
	mul.lo.s32 	%r110, %r106, 3399;
	setp.lt.u32 	%p10, %r109, %r110;
	xor.b32  	%r111, %r110, 2147483647;
	neg.s32 	%r112, %r110;
	selp.b32 	%r113, %r111, %r112, %p10;
	add.s32 	%r177, %r113, %r109;
	add.s32 	%r114, %r177, -1;
	cvt.rn.f64.u32 	%fd17, %r114;
	div.rn.f64 	%fd18, %fd17, 0d41DFFFFFFF800000;
	fma.rn.f64 	%fd19, %fd3, %fd18, %fd1;
	st.global.f64 	[%rd14], %fd19;
	add.s32 	%r190, %r190, 128;
	add.s32 	%r189, %r189, 1;
	setp.ne.s32 	%p11, %r189, 0;
	@%p11 bra 	$L__BB2_7;
	bra.uni 	$L__BB2_25;
$L__BB2_8:
	setp.lt.s32 	%p12, %r55, 1;
	@%p12 bra 	$L__BB2_25;
	mov.u32 	%r8, %tid.x;
	sub.f64 	%fd4, %fd2, %fd1;
	and.b32  	%r9, %r55, 3;
	setp.lt.u32 	%p13, %r55, 4;
	mov.b32 	%r181, 0;
	@%p13 bra 	$L__BB2_20;
	and.b32  	%r181, %r55, 2147483644;
	neg.s32 	%r175, %r181;
	add.s32 	%r174, %r8, 256;
	mul.wide.s32 	%rd15, %r2, 8;
	add.s64 	%rd16, %rd15, %rd1;
	add.s64 	%rd3, %rd16, 2048;
	mov.u32 	%r173, %r8;
$L__BB2_11:
	mul.wide.s32 	%rd17, %r173, 8;
	add.s64 	%rd4, %rd3, %rd17;
	add.s32 	%r116, %r174, -256;
	setp.ge.s32 	%p14, %r116, %r3;
	@%p14 bra 	$L__BB2_13;
	mul.hi.u32 	%r117, %r177, -1131474031;
	shr.u32 	%r118, %r117, 15;
	mul.lo.s32 	%r119, %r118, 44488;
	sub.s32 	%r120, %r177, %r119;
	mul.lo.s32 	%r121, %r120, 48271;
	mul.lo.s32 	%r122, %r118, 3399;
	setp.lt.u32 	%p15, %r121, %r122;
	xor.b32  	%r123, %r122, 2147483647;
	neg.s32 	%r124, %r122;
	selp.b32 	%r125, %r123, %r124, %p15;
	add.s32 	%r177, %r125, %r121;
	add.s32 	%r126, %r177, -1;
	cvt.rn.f64.u32 	%fd20, %r126;
	div.rn.f64 	%fd21, %fd20, 0d41DFFFFFFF800000;
	fma.rn.f64 	%fd22, %fd4, %fd21, %fd1;
	st.global.f64 	[%rd4+-2048], %fd22;
$L__BB2_13:
	add.s32 	%r127, %r174, -128;
	setp.ge.s32 	%p16, %r127, %r3;
	@%p16 bra 	$L__BB2_15;
	mul.hi.u32 	%r128, %r177, -1131474031;
	shr.u32 	%r129, %r128, 15;
	mul.lo.s32 	%r130, %r129, 44488;
	sub.s32 	%r131, %r177, %r130;
	mul.lo.s32 	%r132, %r131, 48271;
	mul.lo.s32 	%r133, %r129, 3399;
	setp.lt.u32 	%p17, %r132, %r133;
	xor.b32  	%r134, %r133, 2147483647;
	neg.s32 	%r135, %r133;
	selp.b32 	%r136, %r134, %r135, %p17;
	add.s32 	%r177, %r136, %r132;
	add.s32 	%r137, %r177, -1;
	cvt.rn.f64.u32 	%fd23, %r137;
	div.rn.f64 	%fd24, %fd23, 0d41DFFFFFFF800000;
	fma.rn.f64 	%fd25, %fd4, %fd24, %fd1;
	st.global.f64 	[%rd4+-1024], %fd25;
$L__BB2_15:
	setp.ge.s32 	%p18, %r174, %r3;
	@%p18 bra 	$L__BB2_17;
	mul.hi.u32 	%r138, %r177, -1131474031;
	shr.u32 	%r139, %r138, 15;
	mul.lo.s32 	%r140, %r139, 44488;
	sub.s32 	%r141, %r177, %r140;
	mul.lo.s32 	%r142, %r141, 48271;
	mul.lo.s32 	%r143, %r139, 3399;
	setp.lt.u32 	%p19, %r142, %r143;
	xor.b32  	%r144, %r143, 2147483647;
	neg.s32 	%r145, %r143;
	selp.b32 	%r146, %r144, %r145, %p19;
	add.s32 	%r177, %r146, %r142;
	add.s32 	%r147, %r177, -1;
	cvt.rn.f64.u32 	%fd26, %r147;
	div.rn.f64 	%fd27, %fd26, 0d41DFFFFFFF800000;
	fma.rn.f64 	%fd28, %fd4, %fd27, %fd1;
	st.global.f64 	[%rd4], %fd28;
$L__BB2_17:
	add.s32 	%r148, %r174, 128;
	setp.ge.s32 	%p20, %r148, %r3;
	@%p20 bra 	$L__BB2_19;
	mul.hi.u32 	%r149, %r177, -1131474031;
	shr.u32 	%r150, %r149, 15;
	mul.lo.s32 	%r151, %r150, 44488;
	sub.s32 	%r152, %r177, %r151;
	mul.lo.s32 	%r153, %r152, 48271;
	mul.lo.s32 	%r154, %r150, 3399;
	setp.lt.u32 	%p21, %r153, %r154;
	xor.b32  	%r155, %r154, 2147483647;
	neg.s32 	%r156, %r154;
	selp.b32 	%r157, %r155, %r156, %p21;
	add.s32 	%r177, %r157, %r153;
	add.s32 	%r158, %r177, -1;
	cvt.rn.f64.u32 	%fd29, %r158;
	div.rn.f64 	%fd30, %fd29, 0d41DFFFFFFF800000;
	fma.rn.f64 	%fd31, %fd4, %fd30, %fd1;
	st.global.f64 	[%rd4+1024], %fd31;
$L__BB2_19:
	add.s32 	%r175, %r175, 4;
	add.s32 	%r174, %r174, 512;
	add.s32 	%r173, %r173, 512;
	setp.ne.s32 	%p22, %r175, 0;
	@%p22 bra 	$L__BB2_11;
$L__BB2_20:
	setp.eq.s32 	%p23, %r9, 0;
	@%p23 bra 	$L__BB2_25;
	mul.wide.s32 	%rd18, %r2, 8;
	add.s64 	%rd5, %rd1, %rd18;
	shl.b32 	%r159, %r181, 7;
	add.s32 	%r184, %r8, %r159;
	neg.s32 	%r183, %r9;
$L__BB2_22:
	.pragma "nounroll";
	setp.ge.s32 	%p24, %r184, %r3;
	@%p24 bra 	$L__BB2_24;
	mul.hi.u32 	%r160, %r177, -1131474031;
	shr.u32 	%r161, %r160, 15;
	mul.lo.s32 	%r162, %r161, 44488;
	sub.s32 	%r163, %r177, %r162;
	mul.lo.s32 	%r164, %r163, 48271;
	mul.lo.s32 	%r165, %r161, 3399;
	setp.lt.u32 	%p25, %r164, %r165;
	xor.b32  	%r166, %r165, 2147483647;
	neg.s32 	%r167, %r165;
	selp.b32 	%r168, %r166, %r167, %p25;
	add.s32 	%r177, %r168, %r164;
	add.s32 	%r169, %r177, -1;
	cvt.rn.f64.u32 	%fd32, %r169;
	div.rn.f64 	%fd33, %fd32, 0d41DFFFFFFF800000;
	fma.rn.f64 	%fd34, %fd4, %fd33, %fd1;
	mul.wide.s32 	%rd19, %r184, 8;
	add.s64 	%rd20, %rd5, %rd19;
	st.global.f64 	[%rd20], %fd34;
$L__BB2_24:
	add.s32 	%r184, %r184, 128;
	add.s32 	%r183, %r183, 1;
	setp.eq.s32 	%p26, %r183, 0;
	@%p26 bra 	$L__BB2_25;
	bra.uni 	$L__BB2_22;
$L__BB2_25:
	ret;

}
	// .globl	_ZN3cub18CUB_300001_SM_10006detail9transform16transform_kernelINS2_10policy_hubILb1EN4cuda3std3__45tupleIJN6thrust24THRUST_300001_SM_1000_NS17counting_iteratorIiNSA_11use_defaultESC_SC_EEEEEE10policy1000El7rng_gpuNSA_6detail15normal_iteratorINSA_10device_ptrIdEEEEJSD_EEEvT0_iT1_T2_DpNS2_10kernel_argIT3_EE
.visible .entry _ZN3cub18CUB_300001_SM_10006detail9transform16transform_kernelINS2_10policy_hubILb1EN4cuda3std3__45tupleIJN6thrust24THRUST_300001_SM_1000_NS17counting_iteratorIiNSA_11use_defaultESC_SC_EEEEEE10policy1000El7rng_gpuNSA_6detail15normal_iteratorINSA_10device_ptrIdEEEEJSD_EEEvT0_iT1_T2_DpNS2_10kernel_argIT3_EE(
	.param .u64 _ZN3cub18CUB_300001_SM_10006detail9transform16transform_kernelINS2_10policy_hubILb1EN4cuda3std3__45tupleIJN6thrust24THRUST_300001_SM_1000_NS17counting_iteratorIiNSA_11use_defaultESC_SC_EEEEEE10policy1000El7rng_gpuNSA_6detail15normal_iteratorINSA_10device_ptrIdEEEEJSD_EEEvT0_iT1_T2_DpNS2_10kernel_argIT3_EE_param_0,
	.param .u32 _ZN3cub18CUB_300001_SM_10006detail9transform16transform_kernelINS2_10policy_hubILb1EN4cuda3std3__45tupleIJN6thrust24THRUST_300001_SM_1000_NS17counting_iteratorIiNSA_11use_defaultESC_SC_EEEEEE10policy1000El7rng_gpuNSA_6detail15normal_iteratorINSA_10device_ptrIdEEEEJSD_EEEvT0_iT1_T2_DpNS2_10kernel_argIT3_EE_param_1,
	.param .align 8 .b8 _ZN3cub18CUB_300001_SM_10006detail9transform16transform_kernelINS2_10policy_hubILb1EN4cuda3std3__45tupleIJN6thrust24THRUST_300001_SM_1000_NS17counting_iteratorIiNSA_11use_defaultESC_SC_EEEEEE10policy1000El7rng_gpuNSA_6detail15normal_iteratorINSA_10device_ptrIdEEEEJSD_EEEvT0_iT1_T2_DpNS2_10kernel_argIT3_EE_param_2[24],
	.param .align 8 .b8 _ZN3cub18CUB_300001_SM_10006detail9transform16transform_kernelINS2_10policy_hubILb1EN4cuda3std3__45tupleIJN6thrust24THRUST_300001_SM_1000_NS17counting_iteratorIiNSA_11use_defaultESC_SC_EEEEEE10policy1000El7rng_gpuNSA_6detail15normal_iteratorINSA_10device_ptrIdEEEEJSD_EEEvT0_iT1_T2_DpNS2_10kernel_argIT3_EE_param_3[8],
	.param .align 8 .b8 _ZN3cub18CUB_300001_SM_10006detail9transform16transform_kernelINS2_10policy_hubILb1EN4cuda3std3__45tupleIJN6thrust24THRUST_300001_SM_1000_NS17counting_iteratorIiNSA_11use_defaultESC_SC_EEEEEE10policy1000El7rng_gpuNSA_6detail15normal_iteratorINSA_10device_ptrIdEEEEJSD_EEEvT0_iT1_T2_DpNS2_10kernel_argIT3_EE_param_4[16]
)
.maxntid 128
{
	.reg .pred 	%p<27>;
	.reg .b32 	%r<189>;
	.reg .b64 	%rd<27>;
	.reg .b64 	%fd<35>;

	ld.param.u32 	%r174, [_ZN3cub18CUB_300001_SM_10006detail9transform16transform_kernelINS2_10policy_hubILb1EN4cuda3std3__45tupleIJN6thrust24THRUST_300001_SM_1000_NS17counting_iteratorIiNSA_11use_defaultESC_SC_EEEEEE10policy1000El7rng_gpuNSA_6detail15normal_iteratorINSA_10device_ptrIdEEEEJSD_EEEvT0_iT1_T2_DpNS2_10kernel_argIT3_EE_param_2];
	ld.param.f64 	%fd1, [_ZN3cub18CUB_300001_SM_10006detail9transform16transform_kernelINS2_10policy_hubILb1EN4cuda3std3__45tupleIJN6thrust24THRUST_300001_SM_1000_NS17counting_iteratorIiNSA_11use_defaultESC_SC_EEEEEE10policy1000El7rng_gpuNSA_6detail15normal_iteratorINSA_10device_ptrIdEEEEJSD_EEEvT0_iT1_T2_DpNS2_10kernel_argIT3_EE_param_2+8];
	ld.param.f64 	%fd2, [_ZN3cub18CUB_300001_SM_10006detail9transform16transform_kernelINS2_10policy_hubILb1EN4cuda3std3__45tupleIJN6thrust24THRUST_300001_SM_1000_NS17counting_iteratorIiNSA_11use_defaultESC_SC_EEEEEE10policy1000El7rng_gpuNSA_6detail15normal_iteratorINSA_10device_ptrIdEEEEJSD_EEEvT0_iT1_T2_DpNS2_10kernel_argIT3_EE_param_2+16];
	ld.param.u64 	%rd8, [_ZN3cub18CUB_300001_SM_10006detail9transform16transform_kernelINS2_10policy_hubILb1EN4cuda3std3__45tupleIJN6thrust24THRUST_300001_SM_1000_NS17counting_iteratorIiNSA_11use_defaultESC_SC_EEEEEE10policy1000El7rng_gpuNSA_6detail15normal_iteratorINSA_10device_ptrIdEEEEJSD_EEEvT0_iT1_T2_DpNS2_10kernel_argIT3_EE_param_0];
	ld.param.u64 	%rd9, [_ZN3cub18CUB_300001_SM_10006detail9transform16transform_kernelINS2_10policy_hubILb1EN4cuda3std3__45tupleIJN6thrust24THRUST_300001_SM_1000_NS17counting_iteratorIiNSA_11use_defaultESC_SC_EEEEEE10policy1000El7rng_gpuNSA_6detail15normal_iteratorINSA_10device_ptrIdEEEEJSD_EEEvT0_iT1_T2_DpNS2_10kernel_argIT3_EE_param_3];
	ld.param.u32 	%r54, [_ZN3cub18CUB_300001_SM_10006detail9transform16transform_kernelINS2_10policy_hubILb1EN4cuda3std3__45tupleIJN6thrust24THRUST_300001_SM_1000_NS17counting_iteratorIiNSA_11use_defaultESC_SC_EEEEEE10policy1000El7rng_gpuNSA_6detail15normal_iteratorINSA_10device_ptrIdEEEEJSD_EEEvT0_iT1_T2_DpNS2_10kernel_argIT3_EE_param_1];
	cvta.to.global.u64 	%rd1, %rd9;
	shl.b32 	%r55, %r54, 7;
	mov.u32 	%r56, %ctaid.x;
	cvt.u64.u32 	%rd10, %r56;
	cvt.s64.s32 	%rd11, %r55;
	mul.lo.s64 	%rd2, %rd11, %rd10;
	sub.s64 	%rd12, %rd8, %rd2;
	min.s64 	%rd13, %rd12, %rd11;
	cvt.u32.u64 	%r2, %rd13;
	setp.eq.s32 	%p1, %r55, %r2;
	@%p1 bra 	$L__BB3_18;
	setp.lt.s32 	%p2, %r54, 1;
	@%p2 bra 	$L__BB3_25;
	mov.u32 	%r3, %tid.x;
	sub.f64 	%fd3, %fd2, %fd1;
	and.b32  	%r4, %r54, 3;
	setp.lt.u32 	%p3, %r54, 4;
	mov.b32 	%r183, 0;
	@%p3 bra 	$L__BB3_13;
	and.b32  	%r183, %r54, 2147483644;
	neg.s32 	%r172, %r183;
	add.s32 	%r171, %r3, 256;
	shl.b64 	%rd14, %rd2, 3;
	add.s64 	%rd15, %rd14, %rd1;
	add.s64 	%rd3, %rd15, 2048;
	mov.u32 	%r170, %r3;
$L__BB3_4:
	mul.wide.s32 	%rd16, %r170, 8;
	add.s64 	%rd5, %rd3, %rd16;
	add.s32 	%r58, %r171, -256;
	setp.ge.s32 	%p4, %r58, %r2;
	@%p4 bra 	$L__BB3_6;
	mul.hi.u32 	%r59, %r174, -1131474031;
	shr.u32 	%r60, %r59, 15;
	mul.lo.s32 	%r61, %r60, 44488;
	sub.s32 	%r62, %r174, %r61;
	mul.lo.s32 	%r63, %r62, 48271;
	mul.lo.s32 	%r64, %r60, 3399;
	setp.lt.u32 	%p5, %r63, %r64;
	xor.b32  	%r65, %r64, 2147483647;
	neg.s32 	%r66, %r64;
	selp.b32 	%r67, %r65, %r66, %p5;
	add.s32 	%r174, %r67, %r63;
	add.s32 	%r68, %r174, -1;
	cvt.rn.f64.u32 	%fd5, %r68;
	div.rn.f64 	%fd6, %fd5, 0d41DFFFFFFF800000;
	fma.rn.f64 	%fd7, %fd3, %fd6, %fd1;
	st.global.f64 	[%rd5+-2048], %fd7;
$L__BB3_6:
	add.s32 	%r69, %r171, -128;
	setp.ge.s32 	%p6, %r69, %r2;
	@%p6 bra 	$L__BB3_8;
	mul.hi.u32 	%r70, %r174, -1131474031;
	shr.u32 	%r71, %r70, 15;
	mul.lo.s32 	%r72, %r71, 44488;
	sub.s32 	%r73, %r174, %r72;
	mul.lo.s32 	%r74, %r73, 48271;
	mul.lo.s32 	%r75, %r71, 3399;
	setp.lt.u32 	%p7, %r74, %r75;
	xor.b32  	%r76, %r75, 2147483647;
	neg.s32 	%r77, %r75;
	selp.b32 	%r78, %r76, %r77, %p7;
	add.s32 	%r174, %r78, %r74;
	add.s32 	%r79, %r174, -1;
	cvt.rn.f64.u32 	%fd8, %r79;
	div.rn.f64 	%fd9, %fd8, 0d41DFFFFFFF800000;
	fma.rn.f64 	%fd10, %fd3, %fd9, %fd1;
	st.global.f64 	[%rd5+-1024], %fd10;
$L__BB3_8:
	setp.ge.s32 	%p8, %r171, %r2;
	@%p8 bra 	$L__BB3_10;
	mul.hi.u32 	%r80, %r174, -1131474031;
	shr.u32 	%r81, %r80, 15;
	mul.lo.s32 	%r82, %r81, 44488;
	sub.s32 	%r83, %r174, %r82;
	mul.lo.s32 	%r84, %r83, 48271;
	mul.lo.s32 	%r85, %r81, 3399;
	setp.lt.u32 	%p9, %r84, %r85;
	xor.b32  	%r86, %r85, 2147483647;
	neg.s32 	%r87, %r85;
	selp.b32 	%r88, %r86, %r87, %p9;
	add.s32 	%r174, %r88, %r84;
	add.s32 	%r89, %r174, -1;
	cvt.rn.f64.u32 	%fd11, %r89;
	div.rn.f64 	%fd12, %fd11, 0d41DFFFFFFF800000;
	fma.rn.f64 	%fd13, %fd3, %fd12, %fd1;
	st.global.f64 	[%rd5], %fd13;
$L__BB3_10:
	add.s32 	%r90, %r171, 128;
	setp.ge.s32 	%p10, %r90, %r2;
	@%p10 bra 	$L__BB3_12;
	mul.hi.u32 	%r91, %r174, -1131474031;
	shr.u32 	%r92, %r91, 15;
	mul.lo.s32 	%r93, %r92, 44488;
	sub.s32 	%r94, %r174, %r93;
	mul.lo.s32 	%r95, %r94, 48271;
	mul.lo.s32 	%r96, %r92, 3399;
	setp.lt.u32 	%p11, %r95, %r96;
	xor.b32  	%r97, %r96, 2147483647;
	neg.s32 	%r98, %r96;
	selp.b32 	%r99, %r97, %r98, %p11;
	add.s32 	%r174, %r99, %r95;
	add.s32 	%r100, %r174, -1;
	cvt.rn.f64.u32 	%fd14, %r100;
	div.rn.f64 	%fd15, %fd14, 0d41DFFFFFFF800000;
	fma.rn.f64 	%fd16, %fd3, %fd15, %fd1;
	st.global.f64 	[%rd5+1024], %fd16;
$L__BB3_12:
	add.s32 	%r172, %r172, 4;
	add.s32 	%r171, %r171, 512;
	add.s32 	%r170, %r170, 512;
	setp.eq.s32 	%p12, %r172, 0;
	@%p12 bra 	$L__BB3_13;
	bra.uni 	$L__BB3_4;
$L__BB3_13:
	setp.eq.s32 	%p13, %r4, 0;
	@%p13 bra 	$L__BB3_25;
	shl.b64 	%rd17, %rd2, 3;
	add.s64 	%rd7, %rd1, %rd17;
	shl.b32 	%r101, %r183, 7;
	add.s32 	%r186, %r3, %r101;
	neg.s32 	%r185, %r4;
$L__BB3_15:
	.pragma "nounroll";
	setp.ge.s32 	%p14, %r186, %r2;
	@%p14 bra 	$L__BB3_17;
	mul.hi.u32 	%r102, %r174, -1131474031;
	shr.u32 	%r103, %r102, 15;
	mul.lo.s32 	%r104, %r103, 44488;
	sub.s32 	%r105, %r174, %r104;
	mul.lo.s32 	%r106, %r105, 48271;
	mul.lo.s32 	%r107, %r103, 3399;
	setp.lt.u32 	%p15, %r106, %r107;
	xor.b32  	%r108, %r107, 2147483647;
	neg.s32 	%r109, %r107;
	selp.b32 	%r110, %r108, %r109, %p15;
	add.s32 	%r174, %r110, %r106;
	add.s32 	%r111, %r174, -1;
	cvt.rn.f64.u32 	%fd17, %r111;
	div.rn.f64 	%fd18, %fd17, 0d41DFFFFFFF800000;
	fma.rn.f64 	%fd19, %fd3, %fd18, %fd1;
	mul.wide.s32 	%rd18, %r186, 8;
	add.s64 	%rd19, %rd7, %rd18;
	st.global.f64 	[%rd19], %fd19;
$L__BB3_17:
	add.s32 	%r186, %r186, 128;
	add.s32 	%r185, %r185, 1;
	setp.ne.s32 	%p16, %r185, 0;
	@%p16 bra 	$L__BB3_15;
	bra.uni 	$L__BB3_25;
$L__BB3_18:
	setp.lt.s32 	%p17, %r54, 1;
	@%p17 bra 	$L__BB3_25;
	mov.u32 	%r8, %tid.x;
	sub.f64 	%fd4, %fd2, %fd1;
	and.b32  	%r9, %r54, 3;
	setp.lt.u32 	%p18, %r54, 4;
	mov.b32 	%r178, 0;
	@%p18 bra 	$L__BB3_22;
	and.b32  	%r178, %r54, 2147483644;
	neg.s32 	%r168, %r178;
	shl.b64 	%rd20, %rd2, 3;
	add.s64 	%rd21, %rd20, %rd1;
	add.s64 	%rd4, %rd21, 2048;
	mov.u32 	%r167, %r8;
$L__BB3_21:
	mul.wide.s32 	%rd22, %r167, 8;
	add.s64 	%rd23, %rd4, %rd22;
	mul.hi.u32 	%r113, %r174, -1131474031;
	shr.u32 	%r114, %r113, 15;
	mul.lo.s32 	%r115, %r114, 44488;
	sub.s32 	%r116, %r174, %r115;
	mul.lo.s32 	%r117, %r116, 48271;
	mul.lo.s32 	%r118, %r114, 3399;
	setp.lt.u32 	%p19, %r117, %r118;
	xor.b32  	%r119, %r118, 2147483647;
	neg.s32 	%r120, %r118;
	selp.b32 	%r121, %r119, %r120, %p19;
	add.s32 	%r122, %r121, %r117;
	add.s32 	%r123, %r122, -1;
	cvt.rn.f64.u32 	%fd20, %r123;
	div.rn.f64 	%fd21, %fd20, 0d41DFFFFFFF800000;
	fma.rn.f64 	%fd22, %fd4, %fd21, %fd1;
	st.global.f64 	[%rd23+-2048], %fd22;
	mul.hi.u32 	%r124, %r122, -1131474031;
	shr.u32 	%r125, %r124, 15;
	mul.lo.s32 	%r126, %r125, 44488;
	sub.s32 	%r127, %r122, %r126;
	mul.lo.s32 	%r128, %r127, 48271;
	mul.lo.s32 	%r129, %r125, 3399;
	setp.lt.u32 	%p20, %r128, %r129;
	xor.b32  	%r130, %r129, 2147483647;
	neg.s32 	%r131, %r129;
	selp.b32 	%r132, %r130, %r131, %p20;
	add.s32 	%r133, %r132, %r128;
	add.s32 	%r134, %r133, -1;
	cvt.rn.f64.u32 	%fd23, %r134;
	div.rn.f64 	%fd24, %fd23, 0d41DFFFFFFF800000;
	fma.rn.f64 	%fd25, %fd4, %fd24, %fd1;
	st.global.f64 	[%rd23+-1024], %fd25;
	mul.hi.u32 	%r135, %r133, -1131474031;
	shr.u32 	%r136, %r135, 15;
	mul.lo.s32 	%r137, %r136, 44488;
	sub.s32 	%r138, %r133, %r137;
	mul.lo.s32 	%r139, %r138, 48271;
	mul.lo.s32 	%r140, %r136, 3399;
	setp.lt.u32 	%p21, %r139, %r140;
	xor.b32  	%r141, %r140, 2147483647;
	neg.s32 	%r142, %r140;
	selp.b32 	%r143, %r141, %r142, %p21;
	add.s32 	%r144, %r143, %r139;
	add.s32 	%r145, %r144, -1;
	cvt.rn.f64.u32 	%fd26, %r145;
	div.rn.f64 	%fd27, %fd26, 0d41DFFFFFFF800000;
	fma.rn.f64 	%fd28, %fd4, %fd27, %fd1;
	st.global.f64 	[%rd23], %fd28;
	mul.hi.u32 	%r146, %r144, -1131474031;
	shr.u32 	%r147, %r146, 15;
	mul.lo.s32 	%r148, %r147, 44488;
	sub.s32 	%r149, %r144, %r148;
	mul.lo.s32 	%r150, %r149, 48271;
	mul.lo.s32 	%r151, %r147, 3399;
	setp.lt.u32 	%p22, %r150, %r151;
	xor.b32  	%r152, %r151, 2147483647;
	neg.s32 	%r153, %r151;
	selp.b32 	%r154, %r152, %r153, %p22;
	add.s32 	%r174, %r154, %r150;
	add.s32 	%r155, %r174, -1;
	cvt.rn.f64.u32 	%fd29, %r155;
	div.rn.f64 	%fd30, %fd29, 0d41DFFFFFFF800000;
	fma.rn.f64 	%fd31, %fd4, %fd30, %fd1;
	st.global.f64 	[%rd23+1024], %fd31;
	add.s32 	%r168, %r168, 4;
	add.s32 	%r167, %r167, 512;
	setp.eq.s32 	%p23, %r168, 0;
	@%p23 bra 	$L__BB3_22;
	bra.uni 	$L__BB3_21;
$L__BB3_22:
	setp.eq.s32 	%p24, %r9, 0;
	@%p24 bra 	$L__BB3_25;
	shl.b64 	%rd24, %rd2, 3;
	add.s64 	%rd6, %rd1, %rd24;
	shl.b32 	%r156, %r178, 7;
	add.s32 	%r181, %r8, %r156;
	neg.s32 	%r180, %r9;
$L__BB3_24:
	.pragma "nounroll";
	mul.wide.s32 	%rd25, %r181, 8;
	add.s64 	%rd26, %rd6, %rd25;
	mul.hi.u32 	%r157, %r174, -1131474031;
	shr.u32 	%r158, %r157, 15;
	mul.lo.s32 	%r159, %r158, 44488;
	sub.s32 	%r160, %r174, %r159;
	mul.lo.s32 	%r161, %r160, 48271;
	mul.lo.s32 	%r162, %r158, 3399;
	setp.lt.u32 	%p25, %r161, %r162;
	xor.b32  	%r163, %r162, 2147483647;
	neg.s32 	%r164, %r162;
	selp.b32 	%r165, %r163, %r164, %p25;
	add.s32 	%r174, %r165, %r161;
	add.s32 	%r166, %r174, -1;
	cvt.rn.f64.u32 	%fd32, %r166;
	div.rn.f64 	%fd33, %fd32, 0d41DFFFFFFF800000;
	fma.rn.f64 	%fd34, %fd4, %fd33, %fd1;
	st.global.f64 	[%rd26], %fd34;
	add.s32 	%r181, %r181, 128;
	add.s32 	%r180, %r180, 1;
	setp.eq.s32 	%p26, %r180, 0;
	@%p26 bra 	$L__BB3_25;
	bra.uni 	$L__BB3_24;
$L__BB3_25:
	ret;

}


// ===== COMPILED SASS (sm_100) =====

	.target	sm_100

	.elftype	@"ET_EXEC"


//--------------------- .note.nv.tkinfo           --------------------------
	.section	.note.nv.tkinfo,"",@"SHT_NOTE"
	.sectionflags	@"SHF_NOTE_NV_TKINFO"
	.tkinfo
        /*0018*/ 	.word	0x00000002
        /*0030*/ 	.string	""
        /*0030*/ 	.string	"ptxas"
        /*0030*/ 	.string	"Cuda compilation tools, release 13.0, V13.0.88"
        /*0030*/ 	.string	"Build cuda_13.0.r13.0/compiler.36424714_0"
        /*0030*/ 	.string	"-arch sm_100 -m 64 "



//--------------------- .note.nv.cuinfo           --------------------------
	.section	.note.nv.cuinfo,"",@"SHT_NOTE"
	.sectionflags	@"SHF_NOTE_NV_CUINFO"
        /*0018*/ 	.short	0x0002
        /*001a*/ 	.short	0x0064
        /*001c*/ 	.short	0x0082
	.zero		2


//--------------------- .nv.info                  --------------------------
	.section	.nv.info,"",@"SHT_CUDA_INFO"
	.align	4


	//----- nvinfo : EIATTR_REGCOUNT
	.align		4
        /*0000*/ 	.byte	0x04, 0x2f
        /*0002*/ 	.short	(.L_44 - .L_43)
	.align		4
.L_43:
        /*0004*/ 	.word	index@(_ZN3cub18CUB_300001_SM_10006detail11EmptyKernelIvEEvv)
        /*0008*/ 	.word	0x00000004


	//----- nvinfo : EIATTR_FRAME_SIZE
	.align		4
.L_44:
        /*000c*/ 	.byte	0x04, 0x11
        /*000e*/ 	.short	(.L_46 - .L_45)
	.align		4
.L_45:
        /*0010*/ 	.word	index@(_ZN3cub18CUB_300001_SM_10006detail11EmptyKernelIvEEvv)
        /*0014*/ 	.word	0x00000000


	//----- nvinfo : EIATTR_REGCOUNT
	.align		4
.L_46:
        /*0018*/ 	.byte	0x04, 0x2f
        /*001a*/ 	.short	(.L_48 - .L_47)
	.align		4
.L_47:
        /*001c*/ 	.word	index@(_ZN3cub18CUB_300001_SM_10006detail8for_each13static_kernelINS2_12policy_hub_t12policy_500_tEmN6thrust24THRUST_300001_SM_1000_NS8cuda_cub20__uninitialized_fill7functorINS7_10device_ptrIdEEdEEEEvT0_T1_)
        /*0020*/ 	.word	0x00000009


	//----- nvinfo : EIATTR_FRAME_SIZE
	.align		4
.L_48:
        /*0024*/ 	.byte	0x04, 0x11
        /*0026*/ 	.short	(.L_50 - .L_49)
	.align		4
.L_49:
        /*0028*/ 	.word	index@(_ZN3cub18CUB_300001_SM_10006detail8for_each13static_kernelINS2_12policy_hub_t12policy_500_tEmN6thrust24THRUST_300001_SM_1000_NS8cuda_cub20__uninitialized_fill7functorINS7_10device_ptrIdEEdEEEEvT0_T1_)
        /*002c*/ 	.word	0x00000000


	//----- nvinfo : EIATTR_REGCOUNT
	.align		4
.L_50:
        /*0030*/ 	.byte	0x04, 0x2f
        /*0032*/ 	.short	(.L_52 - .L_51)
	.align		4
.L_51:
        /*0034*/ 	.word	index@(_ZN3cub18CUB_300001_SM_10006detail9transform16transform_kernelINS2_10policy_hubILb1EN4cuda3std3__45tupleIJN6thrust24THRUST_300001_SM_1000_NS17counting_iteratorIiNSA_11use_defaultESC_SC_EEEEEE10policy1000Ei7rng_gpuNSA_6detail15normal_iteratorINSA_10device_ptrIdEEEEJSD_EEEvT0_iT1_T2_DpNS2_10kernel_argIT3_EE)
        /*0038*/ 	.word	0x00000022


	//----- nvinfo : EIATTR_FRAME_SIZE
	.align		4
.L_52:
        /*003c*/ 	.byte	0x04, 0x11
        /*003e*/ 	.short	(.L_54 - .L_53)
	.align		4
.L_53:
        /*0040*/ 	.word	index@($__internal_1_$__cuda_sm20_div_rn_f64_full)
        /*0044*/ 	.word	0x00000000


	//----- nvinfo : EIATTR_FRAME_SIZE
	.align		4
.L_54:
        /*0048*/ 	.byte	0x04, 0x11
        /*004a*/ 	.short	(.L_56 - .L_55)
	.align		4
.L_55:
        /*004c*/ 	.word	index@(_ZN3cub18CUB_300001_SM_10006detail9transform16transform_kernelINS2_10policy_hubILb1EN4cuda3std3__45tupleIJN6thrust24THRUST_300001_SM_1000_NS17counting_iteratorIiNSA_11use_defaultESC_SC_EEEEEE10policy1000Ei7rng_gpuNSA_6detail15normal_iteratorINSA_10device_ptrIdEEEEJSD_EEEvT0_iT1_T2_DpNS2_10kernel_argIT3_EE)
        /*0050*/ 	.word	0x00000000


	//----- nvinfo : EIATTR_REGCOUNT
	.align		4
.L_56:
        /*0054*/ 	.byte	0x04, 0x2f
        /*0056*/ 	.short	(.L_58 - .L_57)
	.align		4
.L_57:
        /*0058*/ 	.word	index@(_ZN3cub18CUB_300001_SM_10006detail9transform16transform_kernelINS2_10policy_hubILb1EN4cuda3std3__45tupleIJN6thrust24THRUST_300001_SM_1000_NS17counting_iteratorIiNSA_11use_defaultESC_SC_EEEEEE10policy1000El7rng_gpuNSA_6detail15normal_iteratorINSA_10device_ptrIdEEEEJSD_EEEvT0_iT1_T2_DpNS2_10kernel_argIT3_EE)
        /*005c*/ 	.word	0x00000022


	//----- nvinfo : EIATTR_FRAME_SIZE
	.align		4
.L_58:
        /*0060*/ 	.byte	0x04, 0x11
        /*0062*/ 	.short	(.L_60 - .L_59)
	.align		4
.L_59:
        /*0064*/ 	.word	index@($__internal_0_$__cuda_sm20_div_rn_f64_full)
        /*0068*/ 	.word	0x00000000


	//----- nvinfo : EIATTR_FRAME_SIZE
	.align		4
.L_60:
        /*006c*/ 	.byte	0x04, 0x11
        /*006e*/ 	.short	(.L_62 - .L_61)
	.align		4
.L_61:
        /*0070*/ 	.word	index@(_ZN3cub18CUB_300001_SM_10006detail9transform16transform_kernelINS2_10policy_hubILb1EN4cuda3std3__45tupleIJN6thrust24THRUST_300001_SM_1000_NS17counting_iteratorIiNSA_11use_defaultESC_SC_EEEEEE10policy1000El7rng_gpuNSA_6detail15normal_iteratorINSA_10device_ptrIdEEEEJSD_EEEvT0_iT1_T2_DpNS2_10kernel_argIT3_EE)
        /*0074*/ 	.word	0x00000000


	//----- nvinfo : EIATTR_MIN_STACK_SIZE
	.align		4
.L_62:
        /*0078*/ 	.byte	0x04, 0x12
        /*007a*/ 	.short	(.L_64 - .L_63)
	.align		4
.L_63:
        /*007c*/ 	.word	index@(_ZN3cub18CUB_300001_SM_10006detail9transform16transform_kernelINS2_10policy_hubILb1EN4cuda3std3__45tupleIJN6thrust24THRUST_300001_SM_1000_NS17counting_iteratorIiNSA_11use_defaultESC_SC_EEEEEE10policy1000El7rng_gpuNSA_6detail15normal_iteratorINSA_10device_ptrIdEEEEJSD_EEEvT0_iT1_T2_DpNS2_10kernel_argIT3_EE)
        /*0080*/ 	.word	0x00000000


	//----- nvinfo : EIATTR_MIN_STACK_SIZE
	.align		4
.L_64:
        /*0084*/ 	.byte	0x04, 0x12
        /*0086*/ 	.short	(.L_66 - .L_65)
	.align		4
.L_65:
        /*0088*/ 	.word	index@(_ZN3cub18CUB_300001_SM_10006detail9transform16transform_kernelINS2_10policy_hubILb1EN4cuda3std3__45tupleIJN6thrust24THRUST_300001_SM_1000_NS17counting_iteratorIiNSA_11use_defaultESC_SC_EEEEEE10policy1000Ei7rng_gpuNSA_6detail15normal_iteratorINSA_10device_ptrIdEEEEJSD_EEEvT0_iT1_T2_DpNS2_10kernel_argIT3_EE)
        /*008c*/ 	.word	0x00000000


	//----- nvinfo : EIATTR_MIN_STACK_SIZE
	.align		4
.L_66:
        /*0090*/ 	.byte	0x04, 0x12
        /*0092*/ 	.short	(.L_68 - .L_67)
	.align		4
.L_67:
        /*0094*/ 	.word	index@(_ZN3cub18CUB_300001_SM_10006detail8for_each13static_kernelINS2_12policy_hub_t12policy_500_tEmN6thrust24THRUST_300001_SM_1000_NS8cuda_cub20__uninitialized_fill7functorINS7_10device_ptrIdEEdEEEEvT0_T1_)
        /*0098*/ 	.word	0x00000000


	//----- nvinfo : EIATTR_MIN_STACK_SIZE
	.align		4
.L_68:
        /*009c*/ 	.byte	0x04, 0x12
        /*009e*/ 	.short	(.L_70 - .L_69)
	.align		4
.L_69:
        /*00a0*/ 	.word	index@(_ZN3cub18CUB_300001_SM_10006detail11EmptyKernelIvEEvv)
        /*00a4*/ 	.word	0x00000000
.L_70:


//--------------------- .nv.compat                --------------------------
	.section	.nv.compat,"",@"SHT_CUDA_COMPAT_INFO"
	.align	4
        /*0000*/ 	.byte	0x02, 0x09, 0x00, 0x00, 0x02, 0x02, 0x01, 0x00, 0x02, 0x05, 0x05, 0x00, 0x03, 0x07, 0x01, 0x01
        /*0010*/ 	.byte	0x02, 0x03, 0x00, 0x00, 0x02, 0x06, 0x01, 0x00, 0x04, 0x0b, 0x08, 0x00, 0x01, 0x00, 0x00, 0x00
        /*0020*/ 	.byte	0x00, 0x00, 0x00, 0x00


//--------------------- .nv.info._ZN3cub18CUB_300001_SM_10006detail9transform16transform_kernelINS2_10policy_hubILb1EN4cuda3std3__45tupleIJN6thrust24THRUST_300001_SM_1000_NS17counting_iteratorIiNSA_11use_defaultESC_SC_EEEEEE10policy1000El7rng_gpuNSA_6detail15normal_iteratorINSA_10device_ptrIdEEEEJSD_EEEvT0_iT1_T2_DpNS2_10kernel_argIT3_EE --------------------------
	.section	.nv.info._ZN3cub18CUB_300001_SM_10006detail9transform16transform_kernelINS2_10policy_hubILb1EN4cuda3std3__45tupleIJN6thrust24THRUST_300001_SM_1000_NS17counting_iteratorIiNSA_11use_defaultESC_SC_EEEEEE10policy1000El7rng_gpuNSA_6detail15normal_iteratorINSA_10device_ptrIdEEEEJSD_EEEvT0_iT1_T2_DpNS2_10kernel_argIT3_EE,"",@"SHT_CUDA_INFO"
	.sectionflags	@""
	.align	4


	//----- nvinfo : EIATTR_CUDA_API_VERSION
	.align		4
        /*0000*/ 	.byte	0x04, 0x37
        /*0002*/ 	.short	(.L_72 - .L_71)
.L_71:
        /*0004*/ 	.word	0x00000082


	//----- nvinfo : EIATTR_KPARAM_INFO
	.align		4
.L_72:
        /*0008*/ 	.byte	0x04, 0x17
        /*000a*/ 	.short	(.L_74 - .L_73)
.L_73:
        /*000c*/ 	.word	0x00000000
        /*0010*/ 	.short	0x0004
        /*0012*/ 	.short	0x0030
        /*0014*/ 	.byte	0x00, 0xf0, 0x41, 0x00


	//----- nvinfo : EIATTR_KPARAM_INFO
	.align		4
.L_74:
        /*0018*/ 	.byte	0x04, 0x17
        /*001a*/ 	.short	(.L_76 - .L_75)
.L_75:
        /*001c*/ 	.word	0x00000000
        /*0020*/ 	.short	0x0003
        /*0022*/ 	.short	0x0028
        /*0024*/ 	.byte	0x00, 0xf0, 0x21, 0x00


	//----- nvinfo : EIATTR_KPARAM_INFO
	.align		4
.L_76:
        /*0028*/ 	.byte	0x04, 0x17
        /*002a*/ 	.short	(.L_78 - .L_77)
.L_77:
        /*002c*/ 	.word	0x00000000
        /*0030*/ 	.short	0x0002
        /*0032*/ 	.short	0x0010
        /*0034*/ 	.byte	0x00, 0xf0, 0x61, 0x00


	//----- nvinfo : EIATTR_KPARAM_INFO
	.align		4
.L_78:
        /*0038*/ 	.byte	0x04, 0x17
        /*003a*/ 	.short	(.L_80 - .L_79)
.L_79:
        /*003c*/ 	.word	0x00000000
        /*0040*/ 	.short	0x0001
        /*0042*/ 	.short	0x0008
        /*0044*/ 	.byte	0x00, 0xf0, 0x11, 0x00


	//----- nvinfo : EIATTR_KPARAM_INFO
	.align		4
.L_80:
        /*0048*/ 	.byte	0x04, 0x17
        /*004a*/ 	.short	(.L_82 - .L_81)
.L_81:
        /*004c*/ 	.word	0x00000000
        /*0050*/ 	.short	0x0000
        /*0052*/ 	.short	0x0000
        /*0054*/ 	.byte	0x00, 0xf0, 0x21, 0x00


	//----- nvinfo : EIATTR_SPARSE_MMA_MASK
	.align		4
.L_82:
        /*0058*/ 	.byte	0x03, 0x50
        /*005a*/ 	.short	0x0000


	//----- nvinfo : EIATTR_MAXREG_COUNT
	.align		4
        /*005c*/ 	.byte	0x03, 0x1b
        /*005e*/ 	.short	0x00ff


	//----- nvinfo : EIATTR_MERCURY_ISA_VERSION
	.align		4
        /*0060*/ 	.byte	0x03, 0x5f
        /*0062*/ 	.short	0x0101


	//----- nvinfo : EIATTR_VRC_CTA_INIT_COUNT
	.align		4
        /*0064*/ 	.byte	0x02, 0x4a
	.zero		1
	.zero		1


	//----- nvinfo : EIATTR_EXIT_INSTR_OFFSETS
	.align		4
        /*0068*/ 	.byte	0x04, 0x1c
        /*006a*/ 	.short	(.L_84 - .L_83)


	//   ....[0]....
.L_83:
        /*006c*/ 	.word	0x00000170


	//   ....[1]....
        /*0070*/ 	.word	0x00000cb0


	//   ....[2]....
        /*0074*/ 	.word	0x00000fe0


	//   ....[3]....
        /*0078*/ 	.word	0x00001010


	//   ....[4]....
        /*007c*/ 	.word	0x00001980


	//   ....[5]....
        /*0080*/ 	.word	0x00001c30


	//----- nvinfo : EIATTR_MAX_THREADS
	.align		4
.L_84:
        /*0084*/ 	.byte	0x04, 0x05
        /*0086*/ 	.short	(.L_86 - .L_85)
.L_85:
        /*0088*/ 	.word	0x00000080
        /*008c*/ 	.word	0x00000001
        /*0090*/ 	.word	0x00000001


	//----- nvinfo : EIATTR_CRS_STACK_SIZE
	.align		4
.L_86:
        /*0094*/ 	.byte	0x04, 0x1e
        /*0096*/ 	.short	(.L_88 - .L_87)
.L_87:
        /*0098*/ 	.word	0x00000000


	//----- nvinfo : EIATTR_CBANK_PARAM_SIZE
	.align		4
.L_88:
        /*009c*/ 	.byte	0x03, 0x19
        /*009e*/ 	.short	0x0040


	//----- nvinfo : EIATTR_PARAM_CBANK
	.align		4
        /*00a0*/ 	.byte	0x04, 0x0a
        /*00a2*/ 	.short	(.L_90 - .L_89)
	.align		4
.L_89:
        /*00a4*/ 	.word	index@(.nv.constant0._ZN3cub18CUB_300001_SM_10006detail9transform16transform_kernelINS2_10policy_hubILb1EN4cuda3std3__45tupleIJN6thrust24THRUST_300001_SM_1000_NS17counting_iteratorIiNSA_11use_defaultESC_SC_EEEEEE10policy1000El7rng_gpuNSA_6detail15normal_iteratorINSA_10device_ptrIdEEEEJSD_EEEvT0_iT1_T2_DpNS2_10kernel_argIT3_EE)
        /*00a8*/ 	.short	0x0380
        /*00aa*/ 	.short	0x0040


	//----- nvinfo : EIATTR_SW_WAR
	.align		4
.L_90:
        /*00ac*/ 	.byte	0x04, 0x36
        /*00ae*/ 	.short	(.L_92 - .L_91)
.L_91:
        /*00b0*/ 	.word	0x00000008
.L_92:


//--------------------- .nv.info._ZN3cub18CUB_300001_SM_10006detail9transform16transform_kernelINS2_10policy_hubILb1EN4cuda3std3__45tupleIJN6thrust24THRUST_300001_SM_1000_NS17counting_iteratorIiNSA_11use_defaultESC_SC_EEEEEE10policy1000Ei7rng_gpuNSA_6detail15normal_iteratorINSA_10device_ptrIdEEEEJSD_EEEvT0_iT1_T2_DpNS2_10kernel_argIT3_EE --------------------------
	.section	.nv.info._ZN3cub18CUB_300001_SM_10006detail9transform16transform_kernelINS2_10policy_hubILb1EN4cuda3std3__45tupleIJN6thrust24THRUST_300001_SM_1000_NS17counting_iteratorIiNSA_11use_defaultESC_SC_EEEEEE10policy1000Ei7rng_gpuNSA_6detail15normal_iteratorINSA_10device_ptrIdEEEEJSD_EEEvT0_iT1_T2_DpNS2_10kernel_argIT3_EE,"",@"SHT_CUDA_INFO"
	.sectionflags	@""
	.align	4


	//----- nvinfo : EIATTR_CUDA_API_VERSION
	.align		4
        /*0000*/ 	.byte	0x04, 0x37
        /*0002*/ 	.short	(.L_94 - .L_93)
.L_93:
        /*0004*/ 	.word	0x00000082


	//----- nvinfo : EIATTR_KPARAM_INFO
	.align		4
.L_94:
        /*0008*/ 	.byte	0x04, 0x17
        /*000a*/ 	.short	(.L_96 - .L_95)
.L_95:
        /*000c*/ 	.word	0x00000000
        /*0010*/ 	.short	0x0004
        /*0012*/ 	.short	0x0028
        /*0014*/ 	.byte	0x00, 0xf0, 0x41, 0x00


	//----- nvinfo : EIATTR_KPARAM_INFO
	.align		4
.L_96:
        /*0018*/ 	.byte	0x04, 0x17
        /*001a*/ 	.short	(.L_98 - .L_97)
.L_97:
        /*001c*/ 	.word	0x00000000
        /*0020*/ 	.short	0x0003
        /*0022*/ 	.short	0x0020
        /*0024*/ 	.byte	0x00, 0xf0, 0x21, 0x00


	//----- nvinfo : EIATTR_KPARAM_INFO
	.align		4
.L_98:
        /*0028*/ 	.byte	0x04, 0x17
        /*002a*/ 	.short	(.L_100 - .L_99)
.L_99:
        /*002c*/ 	.word	0x00000000
        /*0030*/ 	.short	0x0002
        /*0032*/ 	.short	0x0008
        /*0034*/ 	.byte	0x00, 0xf0, 0x61, 0x00


	//----- nvinfo : EIATTR_KPARAM_INFO
	.align		4
.L_100:
        /*0038*/ 	.byte	0x04, 0x17
        /*003a*/ 	.short	(.L_102 - .L_101)
.L_101:
        /*003c*/ 	.word	0x00000000
        /*0040*/ 	.short	0x0001
        /*0042*/ 	.short	0x0004
        /*0044*/ 	.byte	0x00, 0xf0, 0x11, 0x00


	//----- nvinfo : EIATTR_KPARAM_INFO
	.align		4
.L_102:
        /*0048*/ 	.byte	0x04, 0x17
        /*004a*/ 	.short	(.L_104 - .L_103)
.L_103:
        /*004c*/ 	.word	0x00000000
        /*0050*/ 	.short	0x0000
        /*0052*/ 	.short	0x0000
        /*0054*/ 	.byte	0x00, 0xf0, 0x11, 0x00


	//----- nvinfo : EIATTR_SPARSE_MMA_MASK
	.align		4
.L_104:
        /*0058*/ 	.byte	0x03, 0x50
        /*005a*/ 	.short	0x0000


	//----- nvinfo : EIATTR_MAXREG_COUNT
	.align		4
        /*005c*/ 	.byte	0x03, 0x1b
        /*005e*/ 	.short	0x00ff


	//----- nvinfo : EIATTR_MERCURY_ISA_VERSION
	.align		4
        /*0060*/ 	.byte	0x03, 0x5f
        /*0062*/ 	.short	0x0101


	//----- nvinfo : EIATTR_VRC_CTA_INIT_COUNT
	.align		4
        /*0064*/ 	.byte	0x02, 0x4a
	.zero		1
	.zero		1


	//----- nvinfo : EIATTR_EXIT_INSTR_OFFSETS
	.align		4
        /*0068*/ 	.byte	0x04, 0x1c
        /*006a*/ 	.short	(.L_106 - .L_105)


	//   ....[0]....
.L_105:
        /*006c*/ 	.word	0x00000110


	//   ....[1]....
        /*0070*/ 	.word	0x00000a70


	//   ....[2]....
        /*0074*/ 	.word	0x00000d20


	//   ....[3]....
        /*0078*/ 	.word	0x00000d50


	//   ....[4]....
        /*007c*/ 	.word	0x00001880


	//   ....[5]....
        /*0080*/ 	.word	0x00001b70


	//----- nvinfo : EIATTR_MAX_THREADS
	.align		4
.L_106:
        /*0084*/ 	.byte	0x04, 0x05
        /*0086*/ 	.short	(.L_108 - .L_107)
.L_107:
        /*0088*/ 	.word	0x00000080
        /*008c*/ 	.word	0x00000001
        /*0090*/ 	.word	0x00000001


	//----- nvinfo : EIATTR_CRS_STACK_SIZE
	.align		4
.L_108:
        /*0094*/ 	.byte	0x04, 0x1e
        /*0096*/ 	.short	(.L_110 - .L_109)
.L_109:
        /*0098*/ 	.word	0x00000000


	//----- nvinfo : EIATTR_CBANK_PARAM_SIZE
	.align		4
.L_110:
        /*009c*/ 	.byte	0x03, 0x19
        /*009e*/ 	.short	0x0038


	//----- nvinfo : EIATTR_PARAM_CBANK
	.align		4
        /*00a0*/ 	.byte	0x04, 0x0a
        /*00a2*/ 	.short	(.L_112 - .L_111)
	.align		4
.L_111:
        /*00a4*/ 	.word	index@(.nv.constant0._ZN3cub18CUB_300001_SM_10006detail9transform16transform_kernelINS2_10policy_hubILb1EN4cuda3std3__45tupleIJN6thrust24THRUST_300001_SM_1000_NS17counting_iteratorIiNSA_11use_defaultESC_SC_EEEEEE10policy1000Ei7rng_gpuNSA_6detail15normal_iteratorINSA_10device_ptrIdEEEEJSD_EEEvT0_iT1_T2_DpNS2_10kernel_argIT3_EE)
        /*00a8*/ 	.short	0x0380
        /*00aa*/ 	.short	0x0038


	//----- nvinfo : EIATTR_SW_WAR
	.align		4
.L_112:
        /*00ac*/ 	.byte	0x04, 0x36
        /*00ae*/ 	.short	(.L_114 - .L_113)
.L_113:
        /*00b0*/ 	.word	0x00000008
.L_114:


//--------------------- .nv.info._ZN3cub18CUB_300001_SM_10006detail8for_each13static_kernelINS2_12policy_hub_t12policy_500_tEmN6thrust24THRUST_300001_SM_1000_NS8cuda_cub20__uninitialized_fill7functorINS7_10device_ptrIdEEdEEEEvT0_T1_ --------------------------
	.section	.nv.info._ZN3cub18CUB_300001_SM_10006detail8for_each13static_kernelINS2_12policy_hub_t12policy_500_tEmN6thrust24THRUST_300001_SM_1000_NS8cuda_cub20__uninitialized_fill7functorINS7_10device_ptrIdEEdEEEEvT0_T1_,"",@"SHT_CUDA_INFO"
	.sectionflags	@""
	.align	4


	//----- nvinfo : EIATTR_CUDA_API_VERSION
	.align		4
        /*0000*/ 	.byte	0x04, 0x37
        /*0002*/ 	.short	(.L_116 - .L_115)
.L_115:
        /*0004*/ 	.word	0x00000082


	//----- nvinfo : EIATTR_KPARAM_INFO
	.align		4
.L_116:
        /*0008*/ 	.byte	0x04, 0x17
        /*000a*/ 	.short	(.L_118 - .L_117)
.L_117:
        /*000c*/ 	.word	0x00000000
        /*0010*/ 	.short	0x0001
        /*0012*/ 	.short	0x0008
        /*0014*/ 	.byte	0x00, 0xf0, 0x41, 0x00


	//----- nvinfo : EIATTR_KPARAM_INFO
	.align		4
.L_118:
        /*0018*/ 	.byte	0x04, 0x17
        /*001a*/ 	.short	(.L_120 - .L_119)
.L_119:
        /*001c*/ 	.word	0x00000000
        /*0020*/ 	.short	0x0000
        /*0022*/ 	.short	0x0000
        /*0024*/ 	.byte	0x00, 0xf0, 0x21, 0x00


	//----- nvinfo : EIATTR_SPARSE_MMA_MASK
	.align		4
.L_120:
        /*0028*/ 	.byte	0x03, 0x50
        /*002a*/ 	.short	0x0000


	//----- nvinfo : EIATTR_MAXREG_COUNT
	.align		4
        /*002c*/ 	.byte	0x03, 0x1b
        /*002e*/ 	.short	0x00ff


	//----- nvinfo : EIATTR_MERCURY_ISA_VERSION
	.align		4
        /*0030*/ 	.byte	0x03, 0x5f
        /*0032*/ 	.short	0x0101


	//----- nvinfo : EIATTR_VRC_CTA_INIT_COUNT
	.align		4
        /*0034*/ 	.byte	0x02, 0x4a
	.zero		1
	.zero		1


	//----- nvinfo : EIATTR_EXIT_INSTR_OFFSETS
	.align		4
        /*0038*/ 	.byte	0x04, 0x1c
        /*003a*/ 	.short	(.L_122 - .L_121)


	//   ....[0]....
.L_121:
        /*003c*/ 	.word	0x00000130


	//   ....[1]....
        /*0040*/ 	.word	0x00000230


	//   ....[2]....
        /*0044*/ 	.word	0x00000260


	//----- nvinfo : EIATTR_MAX_THREADS
	.align		4
.L_122:
        /*0048*/ 	.byte	0x04, 0x05
        /*004a*/ 	.short	(.L_124 - .L_123)
.L_123:
        /*004c*/ 	.word	0x00000100
        /*0050*/ 	.word	0x00000001
        /*0054*/ 	.word	0x00000001


	//----- nvinfo : EIATTR_CBANK_PARAM_SIZE
	.align		4
.L_124:
        /*0058*/ 	.byte	0x03, 0x19
        /*005a*/ 	.short	0x0018


	//----- nvinfo : EIATTR_PARAM_CBANK
	.align		4
        /*005c*/ 	.byte	0x04, 0x0a
        /*005e*/ 	.short	(.L_126 - .L_125)
	.align		4
.L_125:
        /*0060*/ 	.word	index@(.nv.constant0._ZN3cub18CUB_300001_SM_10006detail8for_each13static_kernelINS2_12policy_hub_t12policy_500_tEmN6thrust24THRUST_300001_SM_1000_NS8cuda_cub20__uninitialized_fill7functorINS7_10device_ptrIdEEdEEEEvT0_T1_)
        /*0064*/ 	.short	0x0380
        /*0066*/ 	.short	0x0018


	//----- nvinfo : EIATTR_SW_WAR
	.align		4
.L_126:
        /*0068*/ 	.byte	0x04, 0x36
        /*006a*/ 	.short	(.L_128 - .L_127)
.L_127:
        /*006c*/ 	.word	0x00000008
.L_128:


//--------------------- .nv.info._ZN3cub18CUB_300001_SM_10006detail11EmptyKernelIvEEvv --------------------------
	.section	.nv.info._ZN3cub18CUB_300001_SM_10006detail11EmptyKernelIvEEvv,"",@"SHT_CUDA_INFO"
	.sectionflags	@""
	.align	4


	//----- nvinfo : EIATTR_CUDA_API_VERSION
	.align		4
        /*0000*/ 	.byte	0x04, 0x37
        /*0002*/ 	.short	(.L_130 - .L_129)
.L_129:
        /*0004*/ 	.word	0x00000082


	//----- nvinfo : EIATTR_SPARSE_MMA_MASK
	.align		4
.L_130:
        /*0008*/ 	.byte	0x03, 0x50
        /*000a*/ 	.short	0x0000


	//----- nvinfo : EIATTR_MAXREG_COUNT
	.align		4
        /*000c*/ 	.byte	0x03, 0x1b
        /*000e*/ 	.short	0x00ff


	//----- nvinfo : EIATTR_MERCURY_ISA_VERSION
	.align		4
        /*0010*/ 	.byte	0x03, 0x5f
        /*0012*/ 	.short	0x0101


	//----- nvinfo : EIATTR_VRC_CTA_INIT_COUNT
	.align		4
        /*0014*/ 	.byte	0x02, 0x4a
	.zero		1
	.zero		1


	//----- nvinfo : EIATTR_EXIT_INSTR_OFFSETS
	.align		4
        /*0018*/ 	.byte	0x04, 0x1c
        /*001a*/ 	.short	(.L_132 - .L_131)


	//   ....[0]....
.L_131:
        /*001c*/ 	.word	0x00000010


	//----- nvinfo : EIATTR_SW_WAR
	.align		4
.L_132:
        /*0020*/ 	.byte	0x04, 0x36
        /*0022*/ 	.short	(.L_134 - .L_133)
.L_133:
        /*0024*/ 	.word	0x00000008
.L_134:


//--------------------- .nv.callgraph             --------------------------
	.section	.nv.callgraph,"",@"SHT_CUDA_CALLGRAPH"
	.align	4
	.sectionentsize	8
	.align		4
        /*0000*/ 	.word	0x00000000
	.align		4
        /*0004*/ 	.word	0xffffffff
	.align		4
        /*0008*/ 	.word	0x00000000
	.align		4
        /*000c*/ 	.word	0xfffffffe
	.align		4
        /*0010*/ 	.word	0x00000000
	.align		4
        /*0014*/ 	.word	0xfffffffd
	.align		4
        /*0018*/ 	.word	0x00000000
	.align		4
        /*001c*/ 	.word	0xfffffffc


//--------------------- .nv.constant4             --------------------------
	.section	.nv.constant4,"a",@progbits
	.align	8
	.align		8
.nv.constant4:
        /*0000*/ 	.dword	_ZN30_INTERNAL_945514fa_4_k_cu_main4cuda3std3__45__cpo5beginE
	.align		8
        /*0008*/ 	.dword	_ZN30_INTERNAL_945514fa_4_k_cu_main4cuda3std3__45__cpo3endE
	.align		8
        /*0010*/ 	.dword	_ZN30_INTERNAL_945514fa_4_k_cu_main4cuda3std3__45__cpo6cbeginE
	.align		8
        /*0018*/ 	.dword	_ZN30_INTERNAL_945514fa_4_k_cu_main4cuda3std3__45__cpo4cendE
	.align		8
        /*0020*/ 	.dword	_ZN30_INTERNAL_945514fa_4_k_cu_main4cuda3std3__45__cpo6rbeginE
	.align		8
        /*0028*/ 	.dword	_ZN30_INTERNAL_945514fa_4_k_cu_main4cuda3std3__45__cpo4rendE
	.align		8
        /*0030*/ 	.dword	_ZN30_INTERNAL_945514fa_4_k_cu_main4cuda3std3__45__cpo7crbeginE
	.align		8
        /*0038*/ 	.dword	_ZN30_INTERNAL_945514fa_4_k_cu_main4cuda3std3__45__cpo5crendE
	.align		8
        /*0040*/ 	.dword	_ZN30_INTERNAL_945514fa_4_k_cu_main4cuda3std3__432_GLOBAL__N__945514fa_4_k_cu_main6ignoreE
	.align		8
        /*0048*/ 	.dword	_ZN30_INTERNAL_945514fa_4_k_cu_main4cuda3std3__419piecewise_constructE
	.align		8
        /*0050*/ 	.dword	_ZN30_INTERNAL_945514fa_4_k_cu_main4cuda3std3__48in_placeE
	.align		8
        /*0058*/ 	.dword	_ZN30_INTERNAL_945514fa_4_k_cu_main4cuda3std3__420unreachable_sentinelE
	.align		8
        /*0060*/ 	.dword	_ZN30_INTERNAL_945514fa_4_k_cu_main4cuda3std3__47nulloptE
	.align		8
        /*0068*/ 	.dword	_ZN30_INTERNAL_945514fa_4_k_cu_main4cuda3std3__48unexpectE
	.align		8
        /*0070*/ 	.dword	_ZN30_INTERNAL_945514fa_4_k_cu_main4cuda3std6ranges3__45__cpo4swapE
	.align		8
        /*0078*/ 	.dword	_ZN30_INTERNAL_945514fa_4_k_cu_main4cuda3std6ranges3__45__cpo9iter_moveE
	.align		8
        /*0080*/ 	.dword	_ZN30_INTERNAL_945514fa_4_k_cu_main4cuda3std6ranges3__45__cpo5beginE
	.align		8
        /*0088*/ 	.dword	_ZN30_INTERNAL_945514fa_4_k_cu_main4cuda3std6ranges3__45__cpo3endE
	.align		8
        /*0090*/ 	.dword	_ZN30_INTERNAL_945514fa_4_k_cu_main4cuda3std6ranges3__45__cpo6cbeginE
	.align		8
        /*0098*/ 	.dword	_ZN30_INTERNAL_945514fa_4_k_cu_main4cuda3std6ranges3__45__cpo4cendE
	.align		8
        /*00a0*/ 	.dword	_ZN30_INTERNAL_945514fa_4_k_cu_main4cuda3std6ranges3__45__cpo7advanceE
	.align		8
        /*00a8*/ 	.dword	_ZN30_INTERNAL_945514fa_4_k_cu_main4cuda3std6ranges3__45__cpo9iter_swapE
	.align		8
        /*00b0*/ 	.dword	_ZN30_INTERNAL_945514fa_4_k_cu_main4cuda3std6ranges3__45__cpo4nextE
	.align		8
        /*00b8*/ 	.dword	_ZN30_INTERNAL_945514fa_4_k_cu_main4cuda3std6ranges3__45__cpo4prevE
	.align		8
        /*00c0*/ 	.dword	_ZN30_INTERNAL_945514fa_4_k_cu_main4cuda3std6ranges3__45__cpo4dataE
	.align		8
        /*00c8*/ 	.dword	_ZN30_INTERNAL_945514fa_4_k_cu_main4cuda3std6ranges3__45__cpo5cdataE
	.align		8
        /*00d0*/ 	.dword	_ZN30_INTERNAL_945514fa_4_k_cu_main4cuda3std6ranges3__45__cpo4sizeE
	.align		8
        /*00d8*/ 	.dword	_ZN30_INTERNAL_945514fa_4_k_cu_main4cuda3std6ranges3__45__cpo5ssizeE
	.align		8
        /*00e0*/ 	.dword	_ZN30_INTERNAL_945514fa_4_k_cu_main4cuda3std6ranges3__45__cpo8distanceE
	.align		8
        /*00e8*/ 	.dword	_ZN30_INTERNAL_945514fa_4_k_cu_main6thrust24THRUST_300001_SM_1000_NS8cuda_cub3parE
	.align		8
        /*00f0*/ 	.dword	_ZN30_INTERNAL_945514fa_4_k_cu_main6thrust24THRUST_300001_SM_1000_NS8cuda_cub10par_nosyncE
	.align		8
        /*00f8*/ 	.dword	_ZN30_INTERNAL_945514fa_4_k_cu_main6thrust24THRUST_300001_SM_1000_NS6system6detail10sequential3seqE
	.align		8
        /*0100*/ 	.dword	_ZN30_INTERNAL_945514fa_4_k_cu_main6thrust24THRUST_300001_SM_1000_NS12placeholders2_1E
	.align		8
        /*0108*/ 	.dword	_ZN30_INTERNAL_945514fa_4_k_cu_main6thrust24THRUST_300001_SM_1000_NS12placeholders2_2E
	.align		8
        /*0110*/ 	.dword	_ZN30_INTERNAL_945514fa_4_k_cu_main6thrust24THRUST_300001_SM_1000_NS12placeholders2_3E
	.align		8
        /*0118*/ 	.dword	_ZN30_INTERNAL_945514fa_4_k_cu_main6thrust24THRUST_300001_SM_1000_NS12placeholders2_4E
	.align		8
        /*0120*/ 	.dword	_ZN30_INTERNAL_945514fa_4_k_cu_main6thrust24THRUST_300001_SM_1000_NS12placeholders2_5E
	.align		8
        /*0128*/ 	.dword	_ZN30_INTERNAL_945514fa_4_k_cu_main6thrust24THRUST_300001_SM_1000_NS12placeholders2_6E
	.align		8
        /*0130*/ 	.dword	_ZN30_INTERNAL_945514fa_4_k_cu_main6thrust24THRUST_300001_SM_1000_NS12placeholders2_7E
	.align		8
        /*0138*/ 	.dword	_ZN30_INTERNAL_945514fa_4_k_cu_main6thrust24THRUST_300001_SM_1000_NS12placeholders2_8E
	.align		8
        /*0140*/ 	.dword	_ZN30_INTERNAL_945514fa_4_k_cu_main6thrust24THRUST_300001_SM_1000_NS12placeholders2_9E
	.align		8
        /*0148*/ 	.dword	_ZN30_INTERNAL_945514fa_4_k_cu_main6thrust24THRUST_300001_SM_1000_NS12placeholders3_10E
	.align		8
        /*0150*/ 	.dword	_ZN30_INTERNAL_945514fa_4_k_cu_main6thrust24THRUST_300001_SM_1000_NS3seqE


//--------------------- .text._ZN3cub18CUB_300001_SM_10006detail9transform16transform_kernelINS2_10policy_hubILb1EN4cuda3std3__45tupleIJN6thrust24THRUST_300001_SM_1000_NS17counting_iteratorIiNSA_11use_defaultESC_SC_EEEEEE10policy1000El7rng_gpuNSA_6detail15normal_iteratorINSA_10device_ptrIdEEEEJSD_EEEvT0_iT1_T2_DpNS2_10kernel_argIT3_EE --------------------------
	.section	.text._ZN3cub18CUB_300001_SM_10006detail9transform16transform_kernelINS2_10policy_hubILb1EN4cuda3std3__45tupleIJN6thrust24THRUST_300001_SM_1000_NS17counting_iteratorIiNSA_11use_defaultESC_SC_EEEEEE10policy1000El7rng_gpuNSA_6detail15normal_iteratorINSA_10device_ptrIdEEEEJSD_EEEvT0_iT1_T2_DpNS2_10kernel_argIT3_EE,"ax",@progbits
	.align	128
        .global         _ZN3cub18CUB_300001_SM_10006detail9transform16transform_kernelINS2_10policy_hubILb1EN4cuda3std3__45tupleIJN6thrust24THRUST_300001_SM_1000_NS17counting_iteratorIiNSA_11use_defaultESC_SC_EEEEEE10policy1000El7rng_gpuNSA_6detail15normal_iteratorINSA_10device_ptrIdEEEEJSD_EEEvT0_iT1_T2_DpNS2_10kernel_argIT3_EE
        .type           _ZN3cub18CUB_300001_SM_10006detail9transform16transform_kernelINS2_10policy_hubILb1EN4cuda3std3__45tupleIJN6thrust24THRUST_300001_SM_1000_NS17counting_iteratorIiNSA_11use_defaultESC_SC_EEEEEE10policy1000El7rng_gpuNSA_6detail15normal_iteratorINSA_10device_ptrIdEEEEJSD_EEEvT0_iT1_T2_DpNS2_10kernel_argIT3_EE,@function
        .size           _ZN3cub18CUB_300001_SM_10006detail9transform16transform_kernelINS2_10policy_hubILb1EN4cuda3std3__45tupleIJN6thrust24THRUST_300001_SM_1000_NS17counting_iteratorIiNSA_11use_defaultESC_SC_EEEEEE10policy1000El7rng_gpuNSA_6detail15normal_iteratorINSA_10device_ptrIdEEEEJSD_EEEvT0_iT1_T2_DpNS2_10kernel_argIT3_EE,(.L_x_79 - _ZN3cub18CUB_300001_SM_10006detail9transform16transform_kernelINS2_10policy_hubILb1EN4cuda3std3__45tupleIJN6thrust24THRUST_300001_SM_1000_NS17counting_iteratorIiNSA_11use_defaultESC_SC_EEEEEE10policy1000El7rng_gpuNSA_6detail15normal_iteratorINSA_10device_ptrIdEEEEJSD_EEEvT0_iT1_T2_DpNS2_10kernel_argIT3_EE)
        .other          _ZN3cub18CUB_300001_SM_10006detail9transform16transform_kernelINS2_10policy_hubILb1EN4cuda3std3__45tupleIJN6thrust24THRUST_300001_SM_1000_NS17counting_iteratorIiNSA_11use_defaultESC_SC_EEEEEE10policy1000El7rng_gpuNSA_6detail15normal_iteratorINSA_10device_ptrIdEEEEJSD_EEEvT0_iT1_T2_DpNS2_10kernel_argIT3_EE,@"STO_CUDA_ENTRY STV_DEFAULT"
_ZN3cub18CUB_300001_SM_10006detail9transform16transform_kernelINS2_10policy_hubILb1EN4cuda3std3__45tupleIJN6thrust24THRUST_300001_SM_1000_NS17counting_iteratorIiNSA_11use_defaultESC_SC_EEEEEE10policy1000El7rng_gpuNSA_6detail15normal_iteratorINSA_10device_ptrIdEEEEJSD_EEEvT0_iT1_T2_DpNS2_10kernel_argIT3_EE:
.text._ZN3cub18CUB_300001_SM_10006detail9transform16transform_kernelINS2_10policy_hubILb1EN4cuda3std3__45tupleIJN6thrust24THRUST_300001_SM_1000_NS17counting_iteratorIiNSA_11use_defaultESC_SC_EEEEEE10policy1000El7rng_gpuNSA_6detail15normal_iteratorINSA_10device_ptrIdEEEEJSD_EEEvT0_iT1_T2_DpNS2_10kernel_argIT3_EE:
[----:B------:R-:W-:Y:S01]  /*0000*/  LDC R1, c[0x0][0x37c] ;  /* 0x0000df00ff017b82 */ /* 0x000fe20000000800 */
[----:B------:R-:W0:Y:S07]  /*0010*/  LDCU UR5, c[0x0][0x388] ;  /* 0x00007100ff0577ac */ /* 0x000e2e0008000800 */
[----:B------:R-:W1:Y:S01]  /*0020*/  S2UR UR4, SR_CTAID.X ;  /* 0x00000000000479c3 */ /* 0x000e620000002500 */
[----:B------:R-:W-:Y:S01]  /*0030*/  IMAD.MOV.U32 R3, RZ, RZ, 0x41dfffff ;  /* 0x41dfffffff037424 */ /* 0x000fe200078e00ff */
[----:B------:R-:W2:Y:S01]  /*0040*/  LDCU.64 UR10, c[0x0][0x380] ;  /* 0x00007000ff0a77ac */ /* 0x000ea20008000a00 */
[----:B------:R-:W3:Y:S01]  /*0050*/  LDCU.64 UR14, c[0x0][0x358] ;  /* 0x00006b00ff0e77ac */ /* 0x000ee20008000a00 */
[----:B------:R-:W-:Y:S01]  /*0060*/  UMOV UR16, 0xff800000 ;  /* 0xff80000000107882 */ /* 0x000fe20000000000 */
[----:B0-----:R-:W-:-:S04]  /*0070*/  USHF.L.U32 UR6, UR5, 0x7, URZ ;  /* 0x0000000705067899 */ /* 0x001fc800080006ff */
[----:B------:R-:W-:Y:S02]  /*0080*/  USHF.R.S32.HI UR9, URZ, 0x1f, UR6 ;  /* 0x0000001fff097899 */ /* 0x000fe40008011406 */
[----:B-1----:R-:W-:Y:S02]  /*0090*/  UIMAD.WIDE.U32 UR12, UR6, UR4, URZ ;  /* 0x00000004060c72a5 */ /* 0x002fe4000f8e00ff */
[----:B------:R-:W-:Y:S02]  /*00a0*/  UIMAD UR8, UR9, UR4, URZ ;  /* 0x00000004090872a4 */ /* 0x000fe4000f8e02ff */
[----:B--2---:R-:W-:Y:S02]  /*00b0*/  UIADD3 UR7, UP1, UPT, -UR12, UR10, URZ ;  /* 0x0000000a0c077290 */ /* 0x004fe4000ff3e1ff */
[----:B------:R-:W-:Y:S02]  /*00c0*/  UIADD3 UR8, UPT, UPT, UR13, UR8, URZ ;  /* 0x000000080d087290 */ /* 0x000fe4000fffe0ff */
[----:B------:R-:W-:-:S02]  /*00d0*/  UISETP.LT.U32.AND UP0, UPT, UR7, UR6, UPT ;  /* 0x000000060700728c */ /* 0x000fc4000bf01070 */
[----:B------:R-:W-:Y:S01]  /*00e0*/  UIADD3.X UR4, UPT, UPT, ~UR8, UR11, URZ, UP1, !UPT ;  /* 0x0000000b08047290 */ /* 0x000fe20008ffe5ff */
[----:B------:R-:W0:Y:S03]  /*00f0*/  LDCU UR10, c[0x0][0x390] ;  /* 0x00007200ff0a77ac */ /* 0x000e260008000800 */
[----:B------:R-:W-:-:S04]  /*0100*/  UISETP.LT.AND.EX UP0, UPT, UR4, UR9, UPT, UP0 ;  /* 0x000000090400728c */ /* 0x000fc8000bf01300 */
[----:B------:R-:W-:-:S04]  /*0110*/  USEL UR7, UR7, UR6, UP0 ;  /* 0x0000000607077287 */ /* 0x000fc80008000000 */
[----:B------:R-:W-:Y:S01]  /*0120*/  UISETP.NE.AND UP0, UPT, UR6, UR7, UPT ;  /* 0x000000070600728c */ /* 0x000fe2000bf05270 */
[----:B0-----:R-:W-:-:S08]  /*0130*/  IMAD.U32 R23, RZ, RZ, UR10 ;  /* 0x0000000aff177e24 */ /* 0x001fd0000f8e00ff */
[----:B---3--:R-:W-:Y:S05]  /*0140*/  BRA.U !UP0, `(.L_x_0) ;  /* 0x0000000d08a87547 */ /* 0x008fea000b800000 */
[----:B------:R-:W-:-:S06]  /*0150*/  UISETP.GE.AND UP0, UPT, UR5, 0x1, UPT ;  /* 0x000000010500788c */ /* 0x000fcc000bf06270 */
[----:B------:R-:W-:-:S13]  /*0160*/  PLOP3.LUT P0, PT, PT, PT, UP0, 0x80, 0x8 ;  /* 0x000000000008781c */ /* 0x000fda0003f0f008 */
[----:B------:R-:W-:Y:S05]  /*0170*/  @!P0 EXIT ;  /* 0x000000000000894d */ /* 0x000fea0003800000 */
[----:B------:R-:W0:Y:S01]  /*0180*/  LDC.64 R16, c[0x0][0x398] ;  /* 0x0000e600ff107b82 */ /* 0x000e220000000a00 */
[----:B------:R-:W1:Y:S01]  /*0190*/  S2R R5, SR_TID.X ;  /* 0x0000000000057919 */ /* 0x000e620000002100 */
[----:B------:R-:W0:Y:S01]  /*01a0*/  LDCU.64 UR10, c[0x0][0x3a0] ;  /* 0x00007400ff0a77ac */ /* 0x000e220008000a00 */
[----:B------:R-:W-:Y:S01]  /*01b0*/  IMAD.MOV.U32 R6, RZ, RZ, RZ ;  /* 0x000000ffff067224 */ /* 0x000fe200078e00ff */
[----:B------:R-:W-:Y:S02]  /*01c0*/  UISETP.GE.U32.AND UP0, UPT, UR5, 0x4, UPT ;  /* 0x000000040500788c */ /* 0x000fe4000bf06070 */
[----:B------:R-:W-:Y:S01]  /*01d0*/  ULOP3.LUT UR9, UR5, 0x3, URZ, 0xc0, !UPT ;  /* 0x0000000305097892 */ /* 0x000fe2000f8ec0ff */
[----:B0-----:R-:W-:-:S06]  /*01e0*/  DADD R16, -R16, UR10 ;  /* 0x0000000a10107e29 */ /* 0x001fcc0008000100 */
[----:B-1----:R-:W-:Y:S05]  /*01f0*/  BRA.U !UP0, `(.L_x_1) ;  /* 0x0000000908a87547 */ /* 0x002fea000b800000 */
[----:B------:R-:W0:Y:S01]  /*0200*/  LDCU.64 UR10, c[0x0][0x3a8] ;  /* 0x00007500ff0a77ac */ /* 0x000e220008000a00 */
[----:B------:R-:W-:Y:S01]  /*0210*/  IADD3 R7, PT, PT, R5, 0x100, RZ ;  /* 0x0000010005077810 */ /* 0x000fe20007ffe0ff */
[----:B------:R-:W-:Y:S01]  /*0220*/  IMAD.MOV.U32 R14, RZ, RZ, R5 ;  /* 0x000000ffff0e7224 */ /* 0x000fe200078e0005 */
[----:B------:R-:W-:Y:S01]  /*0230*/  ULOP3.LUT UR4, UR5, 0x7ffffffc, URZ, 0xc0, !UPT ;  /* 0x7ffffffc05047892 */ /* 0x000fe2000f8ec0ff */
[----:B------:R-:W1:Y:S05]  /*0240*/  LDCU.64 UR18, c[0x0][0x398] ;  /* 0x00007300ff1277ac */ /* 0x000e6a0008000a00 */
[----:B------:R-:W-:Y:S01]  /*0250*/  IMAD.U32 R6, RZ, RZ, UR4 ;  /* 0x00000004ff067e24 */ /* 0x000fe2000f8e00ff */
[----:B0-----:R-:W-:-:S02]  /*0260*/  ULEA UR5, UP0, UR12, UR10, 0x3 ;  /* 0x0000000a0c057291 */ /* 0x001fc4000f8018ff */
[----:B------:R-:W-:Y:S02]  /*0270*/  UIADD3 UR10, UPT, UPT, -UR4, URZ, URZ ;  /* 0x000000ff040a7290 */ /* 0x000fe4000fffe1ff */
[----:B------:R-:W-:Y:S02]  /*0280*/  ULEA.HI.X UR6, UR12, UR11, UR8, 0x3, UP0 ;  /* 0x0000000b0c067291 */ /* 0x000fe400080f1c08 */
[----:B------:R-:W-:-:S04]  /*0290*/  UIADD3 UR5, UP0, UPT, UR5, 0x800, URZ ;  /* 0x0000080005057890 */ /* 0x000fc8000ff1e0ff */
[----:B-1----:R-:W-:-:S12]  /*02a0*/  UIADD3.X UR6, UPT, UPT, URZ, UR6, URZ, UP0, !UPT ;  /* 0x00000006ff067290 */ /* 0x002fd800087fe4ff */
.L_x_18:
[----:B------:R-:W-:Y:S01]  /*02b0*/  VIADD R0, R7, 0xffffff00 ;  /* 0xffffff0007007836 */ /* 0x000fe20000000000 */
[----:B------:R-:W-:Y:S01]  /*02c0*/  UIADD3 UR10, UPT, UPT, UR10, 0x4, URZ ;  /* 0x000000040a0a7890 */ /* 0x000fe2000fffe0ff */
[----:B0123--:R-:W-:Y:S01]  /*02d0*/  MOV R26, UR5 ;  /* 0x00000005001a7c02 */ /* 0x00ffe20008000f00 */
[----:B------:R-:W-:Y:S01]  /*02e0*/  IMAD.U32 R27, RZ, RZ, UR6 ;  /* 0x00000006ff1b7e24 */ /* 0x000fe2000f8e00ff */
[----:B------:R-:W-:Y:S01]  /*02f0*/  BSSY.RECONVERGENT B0, `(.L_x_2) ;  /* 0x0000026000007945 */ /* 0x000fe20003800200 */
[----:B------:R-:W-:Y:S01]  /*0300*/  ISETP.GE.AND P0, PT, R0, UR7, PT ;  /* 0x0000000700007c0c */ /* 0x000fe2000bf06270 */
[----:B------:R-:W-:Y:S01]  /*0310*/  UISETP.NE.AND UP0, UPT, UR10, URZ, UPT ;  /* 0x000000ff0a00728c */ /* 0x000fe2000bf05270 */
[----:B------:R-:W-:-:S11]  /*0320*/  IMAD.WIDE R26, R14, 0x8, R26 ;  /* 0x000000080e1a7825 */ /* 0x000fd600078e021a */
[----:B------:R-:W-:Y:S05]  /*0330*/  @P0 BRA `(.L_x_3) ;  /* 0x0000000000840947 */ /* 0x000fea0003800000 */
[----:B------:R-:W-:Y:S01]  /*0340*/  IMAD.HI.U32 R0, R23, -0x4370ec6f, RZ ;  /* 0xbc8f139117007827 */ /* 0x000fe200078e00ff */
[----:B------:R-:W0:Y:S01]  /*0350*/  MUFU.RCP64H R11, 2.14748262400000000000e+09 ;  /* 0x41dfffff000b7908 */ /* 0x000e220000001800 */
[----:B------:R-:W-:Y:S01]  /*0360*/  MOV R10, 0x1 ;  /* 0x00000001000a7802 */ /* 0x000fe20000000f00 */
[----:B------:R-:W-:Y:S01]  /*0370*/  BSSY.RECONVERGENT B1, `(.L_x_4) ;  /* 0x000001b000017945 */ /* 0x000fe20003800200 */
[----:B------:R-:W-:Y:S01]  /*0380*/  IMAD.MOV.U32 R8, RZ, RZ, -0x800000 ;  /* 0xff800000ff087424 */ /* 0x000fe200078e00ff */
[----:B------:R-:W-:Y:S01]  /*0390*/  SHF.R.U32.HI R0, RZ, 0xf, R0 ;  /* 0x0000000fff007819 */ /* 0x000fe20000011600 */
[----:B------:R-:W-:-:S04]  /*03a0*/  IMAD.MOV.U32 R9, RZ, RZ, 0x41dfffff ;  /* 0x41dfffffff097424 */ /* 0x000fc800078e00ff */
[C---:B------:R-:W-:Y:S02]  /*03b0*/  IMAD R23, R0.reuse, -0xadc8, R23 ;  /* 0xffff523800177824 */ /* 0x040fe400078e0217 */
[----:B------:R-:W-:Y:S02]  /*03c0*/  IMAD R0, R0, 0xd47, RZ ;  /* 0x00000d4700007824 */ /* 0x000fe400078e02ff */
[----:B------:R-:W-:-:S03]  /*03d0*/  IMAD R23, R23, 0xbc8f, RZ ;  /* 0x0000bc8f17177824 */ /* 0x000fc600078e02ff */
[----:B------:R-:W-:Y:S01]  /*03e0*/  LOP3.LUT R2, R0, 0x7fffffff, RZ, 0x3c, !PT ;  /* 0x7fffffff00027812 */ /* 0x000fe200078e3cff */
[----:B0-----:R-:W-:Y:S01]  /*03f0*/  DFMA R12, R10, -R8, 1 ;  /* 0x3ff000000a0c742b */ /* 0x001fe20000000808 */
[----:B------:R-:W-:-:S07]  /*0400*/  ISETP.GE.U32.AND P0, PT, R23, R0, PT ;  /* 0x000000001700720c */ /* 0x000fce0003f06070 */
[----:B------:R-:W-:-:S06]  /*0410*/  DFMA R12, R12, R12, R12 ;  /* 0x0000000c0c0c722b */ /* 0x000fcc000000000c */
[----:B------:R-:W-:Y:S02]  /*0420*/  @P0 IMAD.MOV R2, RZ, RZ, -R0 ;  /* 0x000000ffff020224 */ /* 0x000fe400078e0a00 */
[----:B------:R-:W-:Y:S02]  /*0430*/  DFMA R10, R10, R12, R10 ;  /* 0x0000000c0a0a722b */ /* 0x000fe4000000000a */
[----:B------:R-:W-:-:S04]  /*0440*/  IMAD.IADD R23, R23, 0x1, R2 ;  /* 0x0000000117177824 */ /* 0x000fc800078e0202 */
[----:B------:R-:W-:Y:S02]  /*0450*/  VIADD R12, R23, 0xffffffff ;  /* 0xffffffff170c7836 */ /* 0x000fe40000000000 */
[----:B------:R-:W-:-:S04]  /*0460*/  DFMA R18, R10, -R8, 1 ;  /* 0x3ff000000a12742b */ /* 0x000fc80000000808 */
[----:B------:R-:W0:Y:S04]  /*0470*/  I2F.F64.U32 R12, R12 ;  /* 0x0000000c000c7312 */ /* 0x000e280000201800 */
[----:B------:R-:W-:-:S08]  /*0480*/  DFMA R18, R10, R18, R10 ;  /* 0x000000120a12722b */ /* 0x000fd0000000000a */
[----:B0-----:R-:W-:Y:S01]  /*0490*/  DMUL R28, R12, R18 ;  /* 0x000000120c1c7228 */ /* 0x001fe20000000000 */
[----:B------:R-:W-:-:S07]  /*04a0*/  FSETP.GEU.AND P1, PT, |R13|, 6.5827683646048100446e-37, PT ;  /* 0x036000000d00780b */ /* 0x000fce0003f2e200 */
[----:B------:R-:W-:-:S08]  /*04b0*/  DFMA R8, R28, -R8, R12 ;  /* 0x800000081c08722b */ /* 0x000fd0000000000c */
[----:B------:R-:W-:-:S10]  /*04c0*/  DFMA R28, R18, R8, R28 ;  /* 0x00000008121c722b */ /* 0x000fd4000000001c */
[----:B------:R-:W-:-:S05]  /*04d0*/  FFMA R0, RZ, 27.999998092651367188, R29 ;  /* 0x41dfffffff007823 */ /* 0x000fca000000001d */
[----:B------:R-:W-:-:S13]  /*04e0*/  FSETP.GT.AND P0, PT, |R0|, 1.469367938527859385e-39, PT ;  /* 0x001000000000780b */ /* 0x000fda0003f04200 */
[----:B------:R-:W-:Y:S05]  /*04f0*/  @P0 BRA P1, `(.L_x_5) ;  /* 0x0000000000080947 */ /* 0x000fea0000800000 */
[----:B------:R-:W-:-:S07]  /*0500*/  MOV R4, 0x520 ;  /* 0x0000052000047802 */ /* 0x000fce0000000f00 */
[----:B------:R-:W-:Y:S05]  /*0510*/  CALL.REL.NOINC `($__internal_0_$__cuda_sm20_div_rn_f64_full) ;  /* 0x0000001400d47944 */ /* 0x000fea0003c00000 */
.L_x_5:
[----:B------:R-:W-:Y:S05]  /*0520*/  BSYNC.RECONVERGENT B1 ;  /* 0x0000000000017941 */ /* 0x000fea0003800200 */
.L_x_4:
[----:B------:R-:W-:-:S07]  /*0530*/  DFMA R28, R16, R28, UR18 ;  /* 0x00000012101c7e2b */ /* 0x000fce000800001c */
[----:B------:R0:W-:Y:S04]  /*0540*/  STG.E.64 desc[UR14][R26.64+-0x800], R28 ;  /* 0xfff8001c1a007986 */ /* 0x0001e8000c101b0e */
.L_x_3:
[----:B------:R-:W-:Y:S05]  /*0550*/  BSYNC.RECONVERGENT B0 ;  /* 0x0000000000007941 */ /* 0x000fea0003800200 */
.L_x_2:
[----:B------:R-:W-:Y:S01]  /*0560*/  IADD3 R0, PT, PT, R7, -0x80, RZ ;  /* 0xffffff8007007810 */ /* 0x000fe20007ffe0ff */
[----:B------:R-:W-:Y:S03]  /*0570*/  BSSY.RECONVERGENT B0, `(.L_x_6) ;  /* 0x0000024000007945 */ /* 0x000fe60003800200 */
[----:B------:R-:W-:-:S13]  /*0580*/  ISETP.GE.AND P0, PT, R0, UR7, PT ;  /* 0x0000000700007c0c */ /* 0x000fda000bf06270 */
[----:B------:R-:W-:Y:S05]  /*0590*/  @P0 BRA `(.L_x_7) ;  /* 0x0000000000840947 */ /* 0x000fea0003800000 */
[----:B------:R-:W-:Y:S01]  /*05a0*/  IMAD.HI.U32 R0, R23, -0x4370ec6f, RZ ;  /* 0xbc8f139117007827 */ /* 0x000fe200078e00ff */
[----:B------:R-:W1:Y:S01]  /*05b0*/  MUFU.RCP64H R11, 2.14748262400000000000e+09 ;  /* 0x41dfffff000b7908 */ /* 0x000e620000001800 */
[----:B------:R-:W-:Y:S02]  /*05c0*/  BSSY.RECONVERGENT B1, `(.L_x_8) ;  /* 0x000001c000017945 */ /* 0x000fe40003800200 */
[----:B------:R-:W-:Y:S01]  /*05d0*/  IMAD.MOV.U32 R8, RZ, RZ, -0x800000 ;  /* 0xff800000ff087424 */ /* 0x000fe200078e00ff */
[----:B------:R-:W-:Y:S01]  /*05e0*/  SHF.R.U32.HI R0, RZ, 0xf, R0 ;  /* 0x0000000fff007819 */ /* 0x000fe20000011600 */
[----:B------:R-:W-:Y:S02]  /*05f0*/  IMAD.MOV.U32 R9, RZ, RZ, 0x41dfffff ;  /* 0x41dfffffff097424 */ /* 0x000fe400078e00ff */
[----:B------:R-:W-:Y:S02]  /*0600*/  IMAD.MOV.U32 R10, RZ, RZ, 0x1 ;  /* 0x00000001ff0a7424 */ /* 0x000fe400078e00ff */
[----:B------:R-:W-:-:S02]  /*0610*/  IMAD R23, R0, -0xadc8, R23 ;  /* 0xffff523800177824 */ /* 0x000fc400078e0217 */
[----:B------:R-:W-:Y:S02]  /*0620*/  IMAD R0, R0, 0xd47, RZ ;  /* 0x00000d4700007824 */ /* 0x000fe400078e02ff */
[----:B------:R-:W-:-:S03]  /*0630*/  IMAD R23, R23, 0xbc8f, RZ ;  /* 0x0000bc8f17177824 */ /* 0x000fc600078e02ff */
[----:B------:R-:W-:Y:S01]  /*0640*/  LOP3.LUT R2, R0, 0x7fffffff, RZ, 0x3c, !PT ;  /* 0x7fffffff00027812 */ /* 0x000fe200078e3cff */
[----:B-1----:R-:W-:Y:S01]  /*0650*/  DFMA R12, R10, -R8, 1 ;  /* 0x3ff000000a0c742b */ /* 0x002fe20000000808 */
[----:B------:R-:W-:-:S07]  /*0660*/  ISETP.GE.U32.AND P0, PT, R23, R0, PT ;  /* 0x000000001700720c */ /* 0x000fce0003f06070 */
[----:B------:R-:W-:-:S06]  /*0670*/  DFMA R12, R12, R12, R12 ;  /* 0x0000000c0c0c722b */ /* 0x000fcc000000000c */
[----:B------:R-:W-:Y:S02]  /*0680*/  @P0 IADD3 R2, PT, PT, -R0, RZ, RZ ;  /* 0x000000ff00020210 */ /* 0x000fe40007ffe1ff */
[----:B------:R-:W-:-:S03]  /*0690*/  DFMA R10, R10, R12, R10 ;  /* 0x0000000c0a0a722b */ /* 0x000fc6000000000a */
[----:B------:R-:W-:-:S04]  /*06a0*/  IMAD.IADD R23, R23, 0x1, R2 ;  /* 0x0000000117177824 */ /* 0x000fc800078e0202 */
[----:B------:R-:W-:Y:S01]  /*06b0*/  VIADD R12, R23, 0xffffffff ;  /* 0xffffffff170c7836 */ /* 0x000fe20000000000 */
[----:B------:R-:W-:-:S05]  /*06c0*/  DFMA R18, R10, -R8, 1 ;  /* 0x3ff000000a12742b */ /* 0x000fca0000000808 */
[----:B------:R-:W0:Y:S03]  /*06d0*/  I2F.F64.U32 R12, R12 ;  /* 0x0000000c000c7312 */ /* 0x000e260000201800 */
        /* <DEDUP_REMOVED lines=10> */
.L_x_9:
[----:B------:R-:W-:Y:S05]  /*0780*/  BSYNC.RECONVERGENT B1 ;  /* 0x0000000000017941 */ /* 0x000fea0003800200 */
.L_x_8:
[----:B------:R-:W-:-:S07]  /*0790*/  DFMA R28, R16, R28, UR18 ;  /* 0x00000012101c7e2b */ /* 0x000fce000800001c */
[----:B------:R1:W-:Y:S04]  /*07a0*/  STG.E.64 desc[UR14][R26.64+-0x400], R28 ;  /* 0xfffc001c1a007986 */ /* 0x0003e8000c101b0e */
.L_x_7:
[----:B------:R-:W-:Y:S05]  /*07b0*/  BSYNC.RECONVERGENT B0 ;  /* 0x0000000000007941 */ /* 0x000fea0003800200 */
.L_x_6:
[----:B------:R-:W-:Y:S01]  /*07c0*/  ISETP.GE.AND P0, PT, R7, UR7, PT ;  /* 0x0000000707007c0c */ /* 0x000fe2000bf06270 */
[----:B------:R-:W-:-:S12]  /*07d0*/  BSSY.RECONVERGENT B0, `(.L_x_10) ;  /* 0x0000023000007945 */ /* 0x000fd80003800200 */
[----:B------:R-:W-:Y:S05]  /*07e0*/  @P0 BRA `(.L_x_11) ;  /* 0x0000000000840947 */ /* 0x000fea0003800000 */
[----:B------:R-:W-:Y:S01]  /*07f0*/  IMAD.HI.U32 R0, R23, -0x4370ec6f, RZ ;  /* 0xbc8f139117007827 */ /* 0x000fe200078e00ff */
[----:B------:R-:W2:Y:S01]  /*0800*/  MUFU.RCP64H R11, 2.14748262400000000000e+09 ;  /* 0x41dfffff000b7908 */ /* 0x000ea20000001800 */
        /* <DEDUP_REMOVED lines=9> */
[----:B--2---:R-:W-:Y:S01]  /*08a0*/  DFMA R12, R10, -R8, 1 ;  /* 0x3ff000000a0c742b */ /* 0x004fe20000000808 */
[----:B------:R-:W-:-:S07]  /*08b0*/  ISETP.GE.U32.AND P0, PT, R23, R0, PT ;  /* 0x000000001700720c */ /* 0x000fce0003f06070 */
[----:B------:R-:W-:-:S06]  /*08c0*/  DFMA R12, R12, R12, R12 ;  /* 0x0000000c0c0c722b */ /* 0x000fcc000000000c */
[----:B------:R-:W-:Y:S02]  /*08d0*/  @P0 IMAD.MOV R2, RZ, RZ, -R0 ;  /* 0x000000ffff020224 */ /* 0x000fe400078e0a00 */
[----:B------:R-:W-:Y:S02]  /*08e0*/  DFMA R10, R10, R12, R10 ;  /* 0x0000000c0a0a722b */ /* 0x000fe4000000000a */
[----:B------:R-:W-:-:S05]  /*08f0*/  IMAD.IADD R23, R23, 0x1, R2 ;  /* 0x0000000117177824 */ /* 0x000fca00078e0202 */
[----:B------:R-:W-:Y:S01]  /*0900*/  IADD3 R12, PT, PT, R23, -0x1, RZ ;  /* 0xffffffff170c7810 */ /* 0x000fe20007ffe0ff */
[----:B------:R-:W-:-:S05]  /*0910*/  DFMA R18, R10, -R8, 1 ;  /* 0x3ff000000a12742b */ /* 0x000fca0000000808 */
[----:B------:R-:W0:Y:S03]  /*0920*/  I2F.F64.U32 R12, R12 ;  /* 0x0000000c000c7312 */ /* 0x000e260000201800 */
[----:B------:R-:W-:-:S08]  /*0930*/  DFMA R18, R10, R18, R10 ;  /* 0x000000120a12722b */ /* 0x000fd0000000000a */
[----:B01----:R-:W-:Y:S01]  /*0940*/  DMUL R28, R18, R12 ;  /* 0x0000000c121c7228 */ /* 0x003fe20000000000 */
        /* <DEDUP_REMOVED lines=8> */
.L_x_13:
[----:B------:R-:W-:Y:S05]  /*09d0*/  BSYNC.RECONVERGENT B1 ;  /* 0x0000000000017941 */ /* 0x000fea0003800200 */
.L_x_12:
[----:B------:R-:W-:-:S07]  /*09e0*/  DFMA R28, R16, R28, UR18 ;  /* 0x00000012101c7e2b */ /* 0x000fce000800001c */
[----:B------:R2:W-:Y:S04]  /*09f0*/  STG.E.64 desc[UR14][R26.64], R28 ;  /* 0x0000001c1a007986 */ /* 0x0005e8000c101b0e */
.L_x_11:
[----:B------:R-:W-:Y:S05]  /*0a00*/  BSYNC.RECONVERGENT B0 ;  /* 0x0000000000007941 */ /* 0x000fea0003800200 */
.L_x_10:
[----:B------:R-:W-:Y:S01]  /*0a10*/  VIADD R0, R7, 0x80 ;  /* 0x0000008007007836 */ /* 0x000fe20000000000 */
[----:B------:R-:W-:Y:S04]  /*0a20*/  BSSY.RECONVERGENT B0, `(.L_x_14) ;  /* 0x0000024000007945 */ /* 0x000fe80003800200 */
[----:B------:R-:W-:-:S13]  /*0a30*/  ISETP.GE.AND P0, PT, R0, UR7, PT ;  /* 0x0000000700007c0c */ /* 0x000fda000bf06270 */
[----:B------:R-:W-:Y:S05]  /*0a40*/  @P0 BRA `(.L_x_15) ;  /* 0x0000000000840947 */ /* 0x000fea0003800000 */
[----:B------:R-:W-:Y:S01]  /*0a50*/  IMAD.HI.U32 R0, R23, -0x4370ec6f, RZ ;  /* 0xbc8f139117007827 */ /* 0x000fe200078e00ff */
[----:B------:R-:W3:Y:S01]  /*0a60*/  MUFU.RCP64H R11, 2.14748262400000000000e+09 ;  /* 0x41dfffff000b7908 */ /* 0x000ee20000001800 */
        /* <DEDUP_REMOVED lines=9> */
[----:B---3--:R-:W-:Y:S01]  /*0b00*/  DFMA R12, R10, -R8, 1 ;  /* 0x3ff000000a0c742b */ /* 0x008fe20000000808 */
        /* <DEDUP_REMOVED lines=9> */
[----:B012---:R-:W-:Y:S01]  /*0ba0*/  DMUL R28, R18, R12 ;  /* 0x0000000c121c7228 */ /* 0x007fe20000000000 */
        /* <DEDUP_REMOVED lines=8> */
.L_x_17:
[----:B------:R-:W-:Y:S05]  /*0c30*/  BSYNC.RECONVERGENT B1 ;  /* 0x0000000000017941 */ /* 0x000fea0003800200 */
.L_x_16:
[----:B------:R-:W-:-:S07]  /*0c40*/  DFMA R28, R16, R28, UR18 ;  /* 0x00000012101c7e2b */ /* 0x000fce000800001c */
[----:B------:R3:W-:Y:S04]  /*0c50*/  STG.E.64 desc[UR14][R26.64+0x400], R28 ;  /* 0x0004001c1a007986 */ /* 0x0007e8000c101b0e */
.L_x_15:
[----:B------:R-:W-:Y:S05]  /*0c60*/  BSYNC.RECONVERGENT B0 ;  /* 0x0000000000007941 */ /* 0x000fea0003800200 */
.L_x_14:
[----:B------:R-:W-:Y:S01]  /*0c70*/  IADD3 R7, PT, PT, R7, 0x200, RZ ;  /* 0x0000020007077810 */ /* 0x000fe20007ffe0ff */
[----:B------:R-:W-:Y:S01]  /*0c80*/  VIADD R14, R14, 0x200 ;  /* 0x000002000e0e7836 */ /* 0x000fe20000000000 */
[----:B------:R-:W-:Y:S06]  /*0c90*/  BRA.U UP0, `(.L_x_18) ;  /* 0xfffffff500847547 */ /* 0x000fec000b83ffff */
.L_x_1:
[----:B------:R-:W-:-:S13]  /*0ca0*/  ISETP.NE.AND P0, PT, RZ, UR9, PT ;  /* 0x00000009ff007c0c */ /* 0x000fda000bf05270 */
[----:B------:R-:W-:Y:S05]  /*0cb0*/  @!P0 EXIT ;  /* 0x000000000000894d */ /* 0x000fea0003800000 */
[----:B------:R-:W4:Y:S01]  /*0cc0*/  LDCU.64 UR4, c[0x0][0x3a8] ;  /* 0x00007500ff0477ac */ /* 0x000f220008000a00 */
[----:B------:R-:W-:Y:S01]  /*0cd0*/  IMAD R5, R6, 0x80, R5 ;  /* 0x0000008006057824 */ /* 0x000fe200078e0205 */
[----:B------:R-:W5:Y:S01]  /*0ce0*/  LDCU.64 UR10, c[0x0][0x398] ;  /* 0x00007300ff0a77ac */ /* 0x000f620008000a00 */
[----:B------:R-:W-:Y:S02]  /*0cf0*/  UIADD3 UR6, UPT, UPT, -UR9, URZ, URZ ;  /* 0x000000ff09067290 */ /* 0x000fe4000fffe1ff */
[----:B----4-:R-:W-:-:S04]  /*0d00*/  ULEA UR4, UP0, UR12, UR4, 0x3 ;  /* 0x000000040c047291 */ /* 0x010fc8000f8018ff */
[----:B-----5:R-:W-:-:S12]  /*0d10*/  ULEA.HI.X UR5, UR12, UR5, UR8, 0x3, UP0 ;  /* 0x000000050c057291 */ /* 0x020fd800080f1c08 */
.L_x_23:
[----:B------:R-:W-:Y:S01]  /*0d20*/  ISETP.GE.AND P0, PT, R5, UR7, PT ;  /* 0x0000000705007c0c */ /* 0x000fe2000bf06270 */
[----:B------:R-:W-:Y:S01]  /*0d30*/  UIADD3 UR6, UPT, UPT, UR6, 0x1, URZ ;  /* 0x0000000106067890 */ /* 0x000fe2000fffe0ff */
[----:B------:R-:W-:Y:S03]  /*0d40*/  BSSY.RECONVERGENT B0, `(.L_x_19) ;  /* 0x0000027000007945 */ /* 0x000fe60003800200 */
[----:B------:R-:W-:-:S08]  /*0d50*/  UISETP.NE.AND UP0, UPT, UR6, URZ, UPT ;  /* 0x000000ff0600728c */ /* 0x000fd0000bf05270 */
[----:B----4-:R-:W-:Y:S05]  /*0d60*/  @P0 BRA `(.L_x_20) ;  /* 0x0000000000900947 */ /* 0x010fea0003800000 */
[----:B------:R-:W-:Y:S01]  /*0d70*/  IMAD.HI.U32 R0, R23, -0x4370ec6f, RZ ;  /* 0xbc8f139117007827 */ /* 0x000fe200078e00ff */
[----:B------:R-:W4:Y:S01]  /*0d80*/  MUFU.RCP64H R9, 2.14748262400000000000e+09 ;  /* 0x41dfffff00097908 */ /* 0x000f220000001800 */
        /* <DEDUP_REMOVED lines=9> */
[----:B----4-:R-:W-:Y:S01]  /*0e20*/  DFMA R10, R8, -R6, 1 ;  /* 0x3ff00000080a742b */ /* 0x010fe20000000806 */
        /* <DEDUP_REMOVED lines=9> */
[----:B0123--:R-:W-:Y:S01]  /*0ec0*/  DMUL R28, R8, R12 ;  /* 0x0000000c081c7228 */ /* 0x00ffe20000000000 */
        /* <DEDUP_REMOVED lines=8> */
.L_x_22:
[----:B------:R-:W-:Y:S05]  /*0f50*/  BSYNC.RECONVERGENT B1 ;  /* 0x0000000000017941 */ /* 0x000fea0003800200 */
.L_x_21:
[----:B------:R-:W-:Y:S01]  /*0f60*/  IMAD.U32 R6, RZ, RZ, UR4 ;  /* 0x00000004ff067e24 */ /* 0x000fe2000f8e00ff */
[----:B------:R-:W-:Y:S01]  /*0f70*/  DFMA R28, R16, R28, UR10 ;  /* 0x0000000a101c7e2b */ /* 0x000fe2000800001c */
[----:B------:R-:W-:Y:S02]  /*0f80*/  IMAD.U32 R7, RZ, RZ, UR5 ;  /* 0x00000005ff077e24 */ /* 0x000fe4000f8e00ff */
[----:B------:R-:W-:-:S05]  /*0f90*/  IMAD.WIDE R6, R5, 0x8, R6 ;  /* 0x0000000805067825 */ /* 0x000fca00078e0206 */
[----:B------:R4:W-:Y:S03]  /*0fa0*/  STG.E.64 desc[UR14][R6.64], R28 ;  /* 0x0000001c06007986 */ /* 0x0009e6000c101b0e */
.L_x_20:
[----:B------:R-:W-:Y:S05]  /*0fb0*/  BSYNC.RECONVERGENT B0 ;  /* 0x0000000000007941 */ /* 0x000fea0003800200 */
.L_x_19:
[----:B------:R-:W-:Y:S01]  /*0fc0*/  VIADD R5, R5, 0x80 ;  /* 0x0000008005057836 */ /* 0x000fe20000000000 */
[----:B------:R-:W-:Y:S06]  /*0fd0*/  BRA.U UP0, `(.L_x_23) ;  /* 0xfffffffd00507547 */ /* 0x000fec000b83ffff */
[----:B------:R-:W-:Y:S05]  /*0fe0*/  EXIT ;  /* 0x000000000000794d */ /* 0x000fea0003800000 */
.L_x_0:
[----:B------:R-:W-:-:S06]  /*0ff0*/  UISETP.GE.AND UP0, UPT, UR5, 0x1, UPT ;  /* 0x000000010500788c */ /* 0x000fcc000bf06270 */
[----:B------:R-:W-:-:S13]  /*1000*/  PLOP3.LUT P0, PT, PT, PT, UP0, 0x80, 0x8 ;  /* 0x000000000008781c */ /* 0x000fda0003f0f008 */
[----:B------:R-:W-:Y:S05]  /*1010*/  @!P0 EXIT ;  /* 0x000000000000894d */ /* 0x000fea0003800000 */
[----:B------:R-:W0:Y:S01]  /*1020*/  LDC.64 R16, c[0x0][0x398] ;  /* 0x0000e600ff107b82 */ /* 0x000e220000000a00 */
[----:B------:R-:W1:Y:S01]  /*1030*/  S2R R5, SR_TID.X ;  /* 0x0000000000057919 */ /* 0x000e620000002100 */
[----:B------:R-:W0:Y:S01]  /*1040*/  LDCU.64 UR6, c[0x0][0x3a0] ;  /* 0x00007400ff0677ac */ /* 0x000e220008000a00 */
[----:B------:R-:W-:Y:S01]  /*1050*/  MOV R6, RZ ;  /* 0x000000ff00067202 */ /* 0x000fe20000000f00 */
[----:B------:R-:W-:Y:S02]  /*1060*/  UISETP.GE.U32.AND UP0, UPT, UR5, 0x4, UPT ;  /* 0x000000040500788c */ /* 0x000fe4000bf06070 */
[----:B------:R-:W-:Y:S01]  /*1070*/  ULOP3.LUT UR9, UR5, 0x3, URZ, 0xc0, !UPT ;  /* 0x0000000305097892 */ /* 0x000fe2000f8ec0ff */
[----:B0-----:R-:W-:-:S06]  /*1080*/  DADD R16, -R16, UR6 ;  /* 0x0000000610107e29 */ /* 0x001fcc0008000100 */
[----:B-1----:R-:W-:Y:S05]  /*1090*/  BRA.U !UP0, `(.L_x_24) ;  /* 0x0000000908347547 */ /* 0x002fea000b800000 */
[----:B------:R-:W0:Y:S01]  /*10a0*/  LDCU.64 UR6, c[0x0][0x3a8] ;  /* 0x00007500ff0677ac */ /* 0x000e220008000a00 */
[----:B------:R-:W-:Y:S01]  /*10b0*/  IMAD.MOV.U32 R7, RZ, RZ, R5 ;  /* 0x000000ffff077224 */ /* 0x000fe200078e0005 */
[----:B------:R-:W-:Y:S01]  /*10c0*/  ULOP3.LUT UR5, UR5, 0x7ffffffc, URZ, 0xc0, !UPT ;  /* 0x7ffffffc05057892 */ /* 0x000fe2000f8ec0ff */
[----:B------:R-:W1:Y:S05]  /*10d0*/  LDCU.64 UR10, c[0x0][0x398] ;  /* 0x00007300ff0a77ac */ /* 0x000e6a0008000a00 */
[----:B------:R-:W-:Y:S01]  /*10e0*/  IMAD.U32 R6, RZ, RZ, UR5 ;  /* 0x00000005ff067e24 */ /* 0x000fe2000f8e00ff */
[----:B------:R-:W-:Y:S02]  /*10f0*/  UIADD3 UR4, UPT, UPT, -UR5, URZ, URZ ;  /* 0x000000ff05047290 */ /* 0x000fe4000fffe1ff */
[----:B0-----:R-:W-:-:S04]  /*1100*/  ULEA UR6, UP0, UR12, UR6, 0x3 ;  /* 0x000000060c067291 */ /* 0x001fc8000f8018ff */
[----:B------:R-:W-:Y:S02]  /*1110*/  ULEA.HI.X UR7, UR12, UR7, UR8, 0x3, UP0 ;  /* 0x000000070c077291 */ /* 0x000fe400080f1c08 */
[----:B------:R-:W-:-:S04]  /*1120*/  UIADD3 UR6, UP0, UPT, UR6, 0x800, URZ ;  /* 0x0000080006067890 */ /* 0x000fc8000ff1e0ff */
[----:B-1----:R-:W-:-:S12]  /*1130*/  UIADD3.X UR7, UPT, UPT, URZ, UR7, URZ, UP0, !UPT ;  /* 0x00000007ff077290 */ /* 0x002fd800087fe4ff */
.L_x_29:
[----:B------:R-:W-:Y:S01]  /*1140*/  IMAD.HI.U32 R0, R23, -0x4370ec6f, RZ ;  /* 0xbc8f139117007827 */ /* 0x000fe200078e00ff */
[----:B0-----:R-:W0:Y:S01]  /*1150*/  MUFU.RCP64H R11, 2.14748262400000000000e+09 ;  /* 0x41dfffff000b7908 */ /* 0x001e220000001800 */
[----:B------:R-:W-:Y:S01]  /*1160*/  MOV R9, 0x41dfffff ;  /* 0x41dfffff00097802 */ /* 0x000fe20000000f00 */
[----:B------:R-:W-:Y:S01]  /*1170*/  UIADD3 UR4, UPT, UPT, UR4, 0x4, URZ ;  /* 0x0000000404047890 */ /* 0x000fe2000fffe0ff */
[----:B------:R-:W-:Y:S01]  /*1180*/  IMAD.MOV.U32 R8, RZ, RZ, -0x800000 ;  /* 0xff800000ff087424 */ /* 0x000fe200078e00ff */
[----:B------:R-:W-:Y:S01]  /*1190*/  SHF.R.U32.HI R0, RZ, 0xf, R0 ;  /* 0x0000000fff007819 */ /* 0x000fe20000011600 */
[----:B------:R-:W-:Y:S01]  /*11a0*/  IMAD.MOV.U32 R10, RZ, RZ, 0x1 ;  /* 0x00000001ff0a7424 */ /* 0x000fe200078e00ff */
[----:B------:R-:W-:-:S03]  /*11b0*/  UISETP.NE.AND UP0, UPT, UR4, URZ, UPT ;  /* 0x000000ff0400728c */ /* 0x000fc6000bf05270 */
        /* <DEDUP_REMOVED lines=14> */
[----:B0-----:R-:W-:Y:S01]  /*12a0*/  DMUL R28, R14, R12 ;  /* 0x0000000c0e1c7228 */ /* 0x001fe20000000000 */
[----:B------:R-:W-:-:S07]  /*12b0*/  FSETP.GEU.AND P1, PT, |R13|, 6.5827683646048100446e-37, PT ;  /* 0x036000000d00780b */ /* 0x000fce0003f2e200 */
[----:B------:R-:W-:-:S08]  /*12c0*/  DFMA R8, R28, -R8, R12 ;  /* 0x800000081c08722b */ /* 0x000fd0000000000c */
[----:B------:R-:W-:Y:S01]  /*12d0*/  DFMA R28, R14, R8, R28 ;  /* 0x000000080e1c722b */ /* 0x000fe2000000001c */
[----:B------:R-:W-:Y:S02]  /*12e0*/  IMAD.U32 R14, RZ, RZ, UR6 ;  /* 0x00000006ff0e7e24 */ /* 0x000fe4000f8e00ff */
[----:B------:R-:W-:Y:S02]  /*12f0*/  IMAD.U32 R15, RZ, RZ, UR7 ;  /* 0x00000007ff0f7e24 */ /* 0x000fe4000f8e00ff */
[----:B------:R-:W-:-:S05]  /*1300*/  IMAD.WIDE R14, R7, 0x8, R14 ;  /* 0x00000008070e7825 */ /* 0x000fca00078e020e */
[----:B------:R-:W-:-:S05]  /*1310*/  FFMA R0, RZ, 27.999998092651367188, R29 ;  /* 0x41dfffffff007823 */ /* 0x000fca000000001d */
[----:B------:R-:W-:-:S13]  /*1320*/  FSETP.GT.AND P0, PT, |R0|, 1.469367938527859385e-39, PT ;  /* 0x001000000000780b */ /* 0x000fda0003f04200 */
[----:B------:R-:W-:Y:S05]  /*1330*/  @P0 BRA P1, `(.L_x_25) ;  /* 0x0000000000080947 */ /* 0x000fea0000800000 */
[----:B------:R-:W-:-:S07]  /*1340*/  MOV R4, 0x1360 ;  /* 0x0000136000047802 */ /* 0x000fce0000000f00 */
[----:B------:R-:W-:Y:S05]  /*1350*/  CALL.REL.NOINC `($__internal_0_$__cuda_sm20_div_rn_f64_full) ;  /* 0x0000000800447944 */ /* 0x000fea0003c00000 */
.L_x_25:
[----:B------:R-:W-:Y:S01]  /*1360*/  IMAD.HI.U32 R0, R23, -0x4370ec6f, RZ ;  /* 0xbc8f139117007827 */ /* 0x000fe200078e00ff */
[----:B------:R-:W0:Y:S01]  /*1370*/  MUFU.RCP64H R11, 2.14748262400000000000e+09 ;  /* 0x41dfffff000b7908 */ /* 0x000e220000001800 */
[----:B------:R-:W-:Y:S02]  /*1380*/  MOV R9, 0x41dfffff ;  /* 0x41dfffff00097802 */ /* 0x000fe40000000f00 */
        /* <DEDUP_REMOVED lines=19> */
[----:B------:R-:W-:Y:S02]  /*14c0*/  DFMA R18, R10, -R8, R12 ;  /* 0x800000080a12722b */ /* 0x000fe4000000000c */
[----:B------:R-:W-:-:S06]  /*14d0*/  DFMA R8, R16, R28, UR10 ;  /* 0x0000000a10087e2b */ /* 0x000fcc000800001c */
[----:B------:R-:W-:Y:S01]  /*14e0*/  DFMA R28, R20, R18, R10 ;  /* 0x00000012141c722b */ /* 0x000fe2000000000a */
[----:B------:R0:W-:Y:S09]  /*14f0*/  STG.E.64 desc[UR14][R14.64+-0x800], R8 ;  /* 0xfff800080e007986 */ /* 0x0001f2000c101b0e */
[----:B------:R-:W-:-:S05]  /*1500*/  FFMA R0, RZ, 27.999998092651367188, R29 ;  /* 0x41dfffffff007823 */ /* 0x000fca000000001d */
[----:B------:R-:W-:-:S13]  /*1510*/  FSETP.GT.AND P0, PT, |R0|, 1.469367938527859385e-39, PT ;  /* 0x001000000000780b */ /* 0x000fda0003f04200 */
[----:B0-----:R-:W-:Y:S05]  /*1520*/  @P0 BRA P1, `(.L_x_26) ;  /* 0x0000000000080947 */ /* 0x001fea0000800000 */
[----:B------:R-:W-:-:S07]  /*1530*/  MOV R4, 0x1550 ;  /* 0x0000155000047802 */ /* 0x000fce0000000f00 */
[----:B------:R-:W-:Y:S05]  /*1540*/  CALL.REL.NOINC `($__internal_0_$__cuda_sm20_div_rn_f64_full) ;  /* 0x0000000400c87944 */ /* 0x000fea0003c00000 */
.L_x_26:
[----:B------:R-:W-:Y:S01]  /*1550*/  IMAD.HI.U32 R0, R23, -0x4370ec6f, RZ ;  /* 0xbc8f139117007827 */ /* 0x000fe200078e00ff */
[----:B------:R-:W0:Y:S03]  /*1560*/  MUFU.RCP64H R11, 2.14748262400000000000e+09 ;  /* 0x41dfffff000b7908 */ /* 0x000e260000001800 */
        /* <DEDUP_REMOVED lines=8> */
[----:B0-----:R-:W-:Y:S01]  /*15f0*/  DFMA R12, R10, -R8, 1 ;  /* 0x3ff000000a0c742b */ /* 0x001fe20000000808 */
        /* <DEDUP_REMOVED lines=20> */
.L_x_27:
        /* <DEDUP_REMOVED lines=31> */
.L_x_28:
[----:B------:R-:W-:Y:S01]  /*1930*/  DFMA R28, R16, R28, UR10 ;  /* 0x0000000a101c7e2b */ /* 0x000fe2000800001c */
[----:B------:R-:W-:-:S06]  /*1940*/  VIADD R7, R7, 0x200 ;  /* 0x0000020007077836 */ /* 0x000fcc0000000000 */
[----:B------:R0:W-:Y:S01]  /*1950*/  STG.E.64 desc[UR14][R14.64+0x400], R28 ;  /* 0x0004001c0e007986 */ /* 0x0001e2000c101b0e */
[----:B------:R-:W-:Y:S05]  /*1960*/  BRA.U UP0, `(.L_x_29) ;  /* 0xfffffff500f47547 */ /* 0x000fea000b83ffff */
.L_x_24:
[----:B------:R-:W-:-:S13]  /*1970*/  ISETP.NE.AND P0, PT, RZ, UR9, PT ;  /* 0x00000009ff007c0c */ /* 0x000fda000bf05270 */
[----:B------:R-:W-:Y:S05]  /*1980*/  @!P0 EXIT ;  /* 0x000000000000894d */ /* 0x000fea0003800000 */
[----:B------:R-:W1:Y:S01]  /*1990*/  LDCU.64 UR4, c[0x0][0x3a8] ;  /* 0x00007500ff0477ac */ /* 0x000e620008000a00 */
[----:B------:R-:W-:Y:S01]  /*19a0*/  IMAD R5, R6, 0x80, R5 ;  /* 0x0000008006057824 */ /* 0x000fe200078e0205 */
[----:B------:R-:W2:Y:S01]  /*19b0*/  LDCU.64 UR10, c[0x0][0x398] ;  /* 0x00007300ff0a77ac */ /* 0x000ea20008000a00 */
[----:B-1----:R-:W-:Y:S02]  /*19c0*/  ULEA UR6, UP0, UR12, UR4, 0x3 ;  /* 0x000000040c067291 */ /* 0x002fe4000f8018ff */
[----:B------:R-:W-:Y:S02]  /*19d0*/  UIADD3 UR4, UPT, UPT, -UR9, URZ, URZ ;  /* 0x000000ff09047290 */ /* 0x000fe4000fffe1ff */
[----:B--2---:R-:W-:-:S12]  /*19e0*/  ULEA.HI.X UR7, UR12, UR5, UR8, 0x3, UP0 ;  /* 0x000000050c077291 */ /* 0x004fd800080f1c08 */
.L_x_31:
[----:B------:R-:W-:Y:S01]  /*19f0*/  IMAD.HI.U32 R0, R23, -0x4370ec6f, RZ ;  /* 0xbc8f139117007827 */ /* 0x000fe200078e00ff */
[----:B------:R-:W1:Y:S01]  /*1a00*/  MUFU.RCP64H R9, 2.14748262400000000000e+09 ;  /* 0x41dfffff00097908 */ /* 0x000e620000001800 */
[----:B0-----:R-:W-:Y:S02]  /*1a10*/  MOV R7, 0x41dfffff ;  /* 0x41dfffff00077802 */ /* 0x001fe40000000f00 */
[----:B------:R-:W-:Y:S01]  /*1a20*/  IMAD.MOV.U32 R6, RZ, RZ, -0x800000 ;  /* 0xff800000ff067424 */ /* 0x000fe200078e00ff */
[----:B------:R-:W-:Y:S01]  /*1a30*/  SHF.R.U32.HI R0, RZ, 0xf, R0 ;  /* 0x0000000fff007819 */ /* 0x000fe20000011600 */
[----:B------:R-:W-:-:S04]  /*1a40*/  IMAD.MOV.U32 R8, RZ, RZ, 0x1 ;  /* 0x00000001ff087424 */ /* 0x000fc800078e00ff */
[C---:B------:R-:W-:Y:S02]  /*1a50*/  IMAD R23, R0.reuse, -0xadc8, R23 ;  /* 0xffff523800177824 */ /* 0x040fe400078e0217 */
[----:B------:R-:W-:Y:S02]  /*1a60*/  IMAD R0, R0, 0xd47, RZ ;  /* 0x00000d4700007824 */ /* 0x000fe400078e02ff */
[----:B------:R-:W-:-:S03]  /*1a70*/  IMAD R23, R23, 0xbc8f, RZ ;  /* 0x0000bc8f17177824 */ /* 0x000fc600078e02ff */
[----:B------:R-:W-:Y:S01]  /*1a80*/  LOP3.LUT R2, R0, 0x7fffffff, RZ, 0x3c, !PT ;  /* 0x7fffffff00027812 */ /* 0x000fe200078e3cff */
[----:B-1----:R-:W-:Y:S01]  /*1a90*/  DFMA R10, R8, -R6, 1 ;  /* 0x3ff00000080a742b */ /* 0x002fe20000000806 */
        /* <DEDUP_REMOVED lines=21> */
.L_x_30:
[----:B------:R-:W-:Y:S01]  /*1bf0*/  UIADD3 UR5, UPT, UPT, UR4, 0x1, URZ ;  /* 0x0000000104057890 */ /* 0x000fe2000fffe0ff */
[----:B------:R-:W-:-:S05]  /*1c00*/  DFMA R28, R16, R28, UR10 ;  /* 0x0000000a101c7e2b */ /* 0x000fca000800001c */
[----:B------:R-:W-:Y:S02]  /*1c10*/  ISETP.NE.AND P0, PT, RZ, UR5, PT ;  /* 0x00000005ff007c0c */ /* 0x000fe4000bf05270 */
[----:B------:R0:W-:Y:S11]  /*1c20*/  STG.E.64 desc[UR14][R6.64], R28 ;  /* 0x0000001c06007986 */ /* 0x0001f6000c101b0e */
[----:B------:R-:W-:Y:S05]  /*1c30*/  @!P0 EXIT ;  /* 0x000000000000894d */ /* 0x000fea0003800000 */
[----:B------:R-:W-:Y:S01]  /*1c40*/  IADD3 R5, PT, PT, R5, 0x80, RZ ;  /* 0x0000008005057810 */ /* 0x000fe20007ffe0ff */
[----:B------:R-:W-:Y:S01]  /*1c50*/  UMOV UR4, UR5 ;  /* 0x0000000500047c82 */ /* 0x000fe20008000000 */
[----:B------:R-:W-:Y:S05]  /*1c60*/  BRA `(.L_x_31) ;  /* 0xfffffffc00607947 */ /* 0x000fea000383ffff */
        .weak           $__internal_0_$__cuda_sm20_div_rn_f64_full
        .type           $__internal_0_$__cuda_sm20_div_rn_f64_full,@function
        .size           $__internal_0_$__cuda_sm20_div_rn_f64_full,(.L_x_79 - $__internal_0_$__cuda_sm20_div_rn_f64_full)
$__internal_0_$__cuda_sm20_div_rn_f64_full:
[----:B------:R-:W-:Y:S01]  /*1c70*/  FSETP.GEU.AND P2, PT, |R13|, 1.469367938527859385e-39, PT ;  /* 0x001000000d00780b */ /* 0x000fe20003f4e200 */
[----:B------:R-:W-:Y:S01]  /*1c80*/  IMAD.U32 R10, RZ, RZ, UR16 ;  /* 0x00000010ff0a7e24 */ /* 0x000fe2000f8e00ff */
[C---:B------:R-:W-:Y:S01]  /*1c90*/  FSETP.GEU.AND P0, PT, |R3|.reuse, 1.469367938527859385e-39, PT ;  /* 0x001000000300780b */ /* 0x040fe20003f0e200 */
[----:B------:R-:W-:Y:S01]  /*1ca0*/  IMAD.U32 R8, RZ, RZ, UR16 ;  /* 0x00000010ff087e24 */ /* 0x000fe2000f8e00ff */
[----:B------:R-:W-:Y:S01]  /*1cb0*/  MOV R11, R3 ;  /* 0x00000003000b7202 */ /* 0x000fe20000000f00 */
[----:B------:R-:W-:Y:S01]  /*1cc0*/  IMAD.MOV.U32 R2, RZ, RZ, 0x1ca00000 ;  /* 0x1ca00000ff027424 */ /* 0x000fe200078e00ff */
[----:B------:R-:W-:Y:S01]  /*1cd0*/  LOP3.LUT R0, R3, 0x800fffff, RZ, 0xc0, !PT ;  /* 0x800fffff03007812 */ /* 0x000fe200078ec0ff */
[----:B------:R-:W-:Y:S01]  /*1ce0*/  IMAD.MOV.U32 R18, RZ, RZ, R12 ;  /* 0x000000ffff127224 */ /* 0x000fe200078e000c */
[----:B------:R-:W-:Y:S01]  /*1cf0*/  LOP3.LUT R22, R13, 0x7ff00000, RZ, 0xc0, !PT ;  /* 0x7ff000000d167812 */ /* 0x000fe200078ec0ff */
[----:B------:R-:W-:Y:S01]  /*1d00*/  IMAD.MOV.U32 R28, RZ, RZ, 0x1 ;  /* 0x00000001ff1c7424 */ /* 0x000fe200078e00ff */
[----:B------:R-:W-:Y:S01]  /*1d10*/  LOP3.LUT R9, R0, 0x3ff00000, RZ, 0xfc, !PT ;  /* 0x3ff0000000097812 */ /* 0x000fe200078efcff */
[----:B------:R-:W-:Y:S01]  /*1d20*/  BSSY.RECONVERGENT B2, `(.L_x_32) ;  /* 0x000004e000027945 */ /* 0x000fe20003800200 */
[----:B------:R-:W-:-:S02]  /*1d30*/  LOP3.LUT R25, R3, 0x7ff00000, RZ, 0xc0, !PT ;  /* 0x7ff0000003197812 */ /* 0x000fc400078ec0ff */
[----:B------:R-:W-:Y:S01]  /*1d40*/  @!P2 LOP3.LUT R19, R11, 0x7ff00000, RZ, 0xc0, !PT ;  /* 0x7ff000000b13a812 */ /* 0x000fe200078ec0ff */
[----:B------:R-:W-:Y:S01]  /*1d50*/  @!P0 DMUL R8, R10, 8.98846567431157953865e+307 ;  /* 0x7fe000000a088828 */ /* 0x000fe20000000000 */
[C---:B------:R-:W-:Y:S02]  /*1d60*/  ISETP.GE.U32.AND P1, PT, R22.reuse, R25, PT ;  /* 0x000000191600720c */ /* 0x040fe40003f26070 */
[----:B------:R-:W-:Y:S02]  /*1d70*/  @!P2 ISETP.GE.U32.AND P3, PT, R22, R19, PT ;  /* 0x000000131600a20c */ /* 0x000fe40003f66070 */
[C---:B------:R-:W-:Y:S01]  /*1d80*/  SEL R19, R2.reuse, 0x63400000, !P1 ;  /* 0x6340000002137807 */ /* 0x040fe20004800000 */
[----:B------:R-:W0:Y:S01]  /*1d90*/  MUFU.RCP64H R29, R9 ;  /* 0x00000009001d7308 */ /* 0x000e220000001800 */
[----:B------:R-:W-:Y:S02]  /*1da0*/  @!P2 SEL R21, R2, 0x63400000, !P3 ;  /* 0x634000000215a807 */ /* 0x000fe40005800000 */
[----:B------:R-:W-:-:S02]  /*1db0*/  LOP3.LUT R19, R19, 0x800fffff, R13, 0xf8, !PT ;  /* 0x800fffff13137812 */ /* 0x000fc400078ef80d */
[----:B------:R-:W-:Y:S02]  /*1dc0*/  @!P2 LOP3.LUT R0, R21, 0x80000000, R13, 0xf8, !PT ;  /* 0x800000001500a812 */ /* 0x000fe400078ef80d */
[----:B------:R-:W-:Y:S02]  /*1dd0*/  @!P2 MOV R20, RZ ;  /* 0x000000ff0014a202 */ /* 0x000fe40000000f00 */
[----:B------:R-:W-:Y:S01]  /*1de0*/  @!P2 LOP3.LUT R21, R0, 0x100000, RZ, 0xfc, !PT ;  /* 0x001000000015a812 */ /* 0x000fe200078efcff */
[----:B------:R-:W-:Y:S01]  /*1df0*/  IMAD.MOV.U32 R0, RZ, RZ, R22 ;  /* 0x000000ffff007224 */ /* 0x000fe200078e0016 */
[----:B------:R-:W-:-:S04]  /*1e00*/  @!P0 LOP3.LUT R25, R9, 0x7ff00000, RZ, 0xc0, !PT ;  /* 0x7ff0000009198812 */ /* 0x000fc800078ec0ff */
[----:B------:R-:W-:Y:S02]  /*1e10*/  @!P2 DFMA R18, R18, 2, -R20 ;  /* 0x400000001212a82b */ /* 0x000fe40000000814 */
[----:B0-----:R-:W-:-:S08]  /*1e20*/  DFMA R20, R28, -R8, 1 ;  /* 0x3ff000001c14742b */ /* 0x001fd00000000808 */
[----:B------:R-:W-:Y:S01]  /*1e30*/  DFMA R20, R20, R20, R20 ;  /* 0x000000141414722b */ /* 0x000fe20000000014 */
[----:B------:R-:W-:-:S04]  /*1e40*/  @!P2 LOP3.LUT R0, R19, 0x7ff00000, RZ, 0xc0, !PT ;  /* 0x7ff000001300a812 */ /* 0x000fc800078ec0ff */
[----:B------:R-:W-:-:S03]  /*1e50*/  IADD3 R24, PT, PT, R0, -0x1, RZ ;  /* 0xffffffff00187810 */ /* 0x000fc60007ffe0ff */
[----:B------:R-:W-:Y:S01]  /*1e60*/  DFMA R28, R28, R20, R28 ;  /* 0x000000141c1c722b */ /* 0x000fe2000000001c */
[----:B------:R-:W-:Y:S01]  /*1e70*/  ISETP.GT.U32.AND P0, PT, R24, 0x7feffffe, PT ;  /* 0x7feffffe1800780c */ /* 0x000fe20003f04070 */
[----:B------:R-:W-:-:S05]  /*1e80*/  VIADD R24, R25, 0xffffffff ;  /* 0xffffffff19187836 */ /* 0x000fca0000000000 */
[----:B------:R-:W-:Y:S01]  /*1e90*/  ISETP.GT.U32.OR P0, PT, R24, 0x7feffffe, P0 ;  /* 0x7feffffe1800780c */ /* 0x000fe20000704470 */
[----:B------:R-:W-:-:S08]  /*1ea0*/  DFMA R30, R28, -R8, 1 ;  /* 0x3ff000001c1e742b */ /* 0x000fd00000000808 */
[----:B------:R-:W-:-:S08]  /*1eb0*/  DFMA R30, R28, R30, R28 ;  /* 0x0000001e1c1e722b */ /* 0x000fd0000000001c */
[----:B------:R-:W-:-:S08]  /*1ec0*/  DMUL R28, R30, R18 ;  /* 0x000000121e1c7228 */ /* 0x000fd00000000000 */
[----:B------:R-:W-:-:S08]  /*1ed0*/  DFMA R20, R28, -R8, R18 ;  /* 0x800000081c14722b */ /* 0x000fd00000000012 */
[----:B------:R-:W-:Y:S01]  /*1ee0*/  DFMA R20, R30, R20, R28 ;  /* 0x000000141e14722b */ /* 0x000fe2000000001c */
[----:B------:R-:W-:Y:S10]  /*1ef0*/  @P0 BRA `(.L_x_33) ;  /* 0x00000000006c0947 */ /* 0x000ff40003800000 */
[----:B------:R-:W-:Y:S01]  /*1f00*/  LOP3.LUT R13, R11, 0x7ff00000, RZ, 0xc0, !PT ;  /* 0x7ff000000b0d7812 */ /* 0x000fe200078ec0ff */
[----:B------:R-:W-:-:S03]  /*1f10*/  IMAD.MOV.U32 R12, RZ, RZ, RZ ;  /* 0x000000ffff0c7224 */ /* 0x000fc600078e00ff */
[CC--:B------:R-:W-:Y:S02]  /*1f20*/  VIADDMNMX R0, R22.reuse, -R13.reuse, 0xb9600000, !PT ;  /* 0xb960000016007446 */ /* 0x0c0fe4000780090d */
[----:B------:R-:W-:Y:S02]  /*1f30*/  ISETP.GE.U32.AND P0, PT, R22, R13, PT ;  /* 0x0000000d1600720c */ /* 0x000fe40003f06070 */
[----:B------:R-:W-:Y:S02]  /*1f40*/  VIMNMX R0, PT, PT, R0, 0x46a00000, PT ;  /* 0x46a0000000007848 */ /* 0x000fe40003fe0100 */
[----:B------:R-:W-:-:S05]  /*1f50*/  SEL R13, R2, 0x63400000, !P0 ;  /* 0x63400000020d7807 */ /* 0x000fca0004000000 */
[----:B------:R-:W-:-:S05]  /*1f60*/  IMAD.IADD R0, R0, 0x1, -R13 ;  /* 0x0000000100007824 */ /* 0x000fca00078e0a0d */
[----:B------:R-:W-:-:S06]  /*1f70*/  IADD3 R13, PT, PT, R0, 0x7fe00000, RZ ;  /* 0x7fe00000000d7810 */ /* 0x000fcc0007ffe0ff */
[----:B------:R-:W-:-:S10]  /*1f80*/  DMUL R28, R20, R12 ;  /* 0x0000000c141c7228 */ /* 0x000fd40000000000 */
[----:B------:R-:W-:-:S13]  /*1f90*/  FSETP.GTU.AND P0, PT, |R29|, 1.469367938527859385e-39, PT ;  /* 0x001000001d00780b */ /* 0x000fda0003f0c200 */
[----:B------:R-:W-:Y:S05]  /*1fa0*/  @P0 BRA `(.L_x_34) ;  /* 0x0000000000940947 */ /* 0x000fea0003800000 */
[----:B------:R-:W-:Y:S01]  /*1fb0*/  DFMA R8, R20, -R8, R18 ;  /* 0x800000081408722b */ /* 0x000fe20000000012 */
[----:B------:R-:W-:-:S09]  /*1fc0*/  IMAD.MOV.U32 R12, RZ, RZ, RZ ;  /* 0x000000ffff0c7224 */ /* 0x000fd200078e00ff */
[C---:B------:R-:W-:Y:S02]  /*1fd0*/  FSETP.NEU.AND P0, PT, R9.reuse, RZ, PT ;  /* 0x000000ff0900720b */ /* 0x040fe40003f0d000 */
[----:B------:R-:W-:-:S04]  /*1fe0*/  LOP3.LUT R2, R9, 0x80000000, R11, 0x48, !PT ;  /* 0x8000000009027812 */ /* 0x000fc800078e480b */
[----:B------:R-:W-:-:S07]  /*1ff0*/  LOP3.LUT R13, R2, R13, RZ, 0xfc, !PT ;  /* 0x0000000d020d7212 */ /* 0x000fce00078efcff */
[----:B------:R-:W-:Y:S05]  /*2000*/  @!P0 BRA `(.L_x_34) ;  /* 0x00000000007c8947 */ /* 0x000fea0003800000 */
[C---:B------:R-:W-:Y:S01]  /*2010*/  IADD3 R9, PT, PT, -R0.reuse, RZ, RZ ;  /* 0x000000ff00097210 */ /* 0x040fe20007ffe1ff */
[----:B------:R-:W-:Y:S01]  /*2020*/  IMAD.MOV.U32 R8, RZ, RZ, RZ ;  /* 0x000000ffff087224 */ /* 0x000fe200078e00ff */
[----:B------:R-:W-:-:S05]  /*2030*/  IADD3 R0, PT, PT, -R0, -0x43300000, RZ ;  /* 0xbcd0000000007810 */ /* 0x000fca0007ffe1ff */
[----:B------:R-:W-:Y:S02]  /*2040*/  DFMA R8, R28, -R8, R20 ;  /* 0x800000081c08722b */ /* 0x000fe40000000014 */
[----:B------:R-:W-:-:S08]  /*2050*/  DMUL.RP R20, R20, R12 ;  /* 0x0000000c14147228 */ /* 0x000fd00000008000 */
[----:B------:R-:W-:Y:S02]  /*2060*/  FSETP.NEU.AND P0, PT, |R9|, R0, PT ;  /* 0x000000000900720b */ /* 0x000fe40003f0d200 */
[----:B------:R-:W-:Y:S02]  /*2070*/  LOP3.LUT R9, R21, R2, RZ, 0x3c, !PT ;  /* 0x0000000215097212 */ /* 0x000fe400078e3cff */
[----:B------:R-:W-:Y:S02]  /*2080*/  FSEL R28, R20, R28, !P0 ;  /* 0x0000001c141c7208 */ /* 0x000fe40004000000 */
[----:B------:R-:W-:Y:S01]  /*2090*/  FSEL R29, R9, R29, !P0 ;  /* 0x0000001d091d7208 */ /* 0x000fe20004000000 */
[----:B------:R-:W-:Y:S06]  /*20a0*/  BRA `(.L_x_34) ;  /* 0x0000000000547947 */ /* 0x000fec0003800000 */
.L_x_33:
[----:B------:R-:W-:-:S14]  /*20b0*/  DSETP.NAN.AND P0, PT, R12, R12, PT ;  /* 0x0000000c0c00722a */ /* 0x000fdc0003f08000 */
[----:B------:R-:W-:Y:S05]  /*20c0*/  @P0 BRA `(.L_x_35) ;  /* 0x0000000000440947 */ /* 0x000fea0003800000 */
[----:B------:R-:W-:-:S14]  /*20d0*/  DSETP.NAN.AND P0, PT, R10, R10, PT ;  /* 0x0000000a0a00722a */ /* 0x000fdc0003f08000 */
[----:B------:R-:W-:Y:S05]  /*20e0*/  @P0 BRA `(.L_x_36) ;  /* 0x0000000000300947 */ /* 0x000fea0003800000 */
[----:B------:R-:W-:Y:S01]  /*20f0*/  ISETP.NE.AND P0, PT, R0, R25, PT ;  /* 0x000000190000720c */ /* 0x000fe20003f05270 */
[----:B------:R-:W-:Y:S01]  /*2100*/  IMAD.MOV.U32 R28, RZ, RZ, 0x0 ;  /* 0x00000000ff1c7424 */ /* 0x000fe200078e00ff */
[----:B------:R-:W-:-:S11]  /*2110*/  MOV R29, 0xfff80000 ;  /* 0xfff80000001d7802 */ /* 0x000fd60000000f00 */
[----:B------:R-:W-:Y:S05]  /*2120*/  @!P0 BRA `(.L_x_34) ;  /* 0x0000000000348947 */ /* 0x000fea0003800000 */
[----:B------:R-:W-:Y:S02]  /*2130*/  ISETP.NE.AND P0, PT, R0, 0x7ff00000, PT ;  /* 0x7ff000000000780c */ /* 0x000fe40003f05270 */
[----:B------:R-:W-:Y:S02]  /*2140*/  LOP3.LUT R29, R13, 0x80000000, R11, 0x48, !PT ;  /* 0x800000000d1d7812 */ /* 0x000fe400078e480b */
[----:B------:R-:W-:-:S13]  /*2150*/  ISETP.EQ.OR P0, PT, R25, RZ, !P0 ;  /* 0x000000ff1900720c */ /* 0x000fda0004702670 */
[----:B------:R-:W-:Y:S01]  /*2160*/  @P0 LOP3.LUT R0, R29, 0x7ff00000, RZ, 0xfc, !PT ;  /* 0x7ff000001d000812 */ /* 0x000fe200078efcff */
[----:B------:R-:W-:Y:S02]  /*2170*/  @!P0 IMAD.MOV.U32 R28, RZ, RZ, RZ ;  /* 0x000000ffff1c8224 */ /* 0x000fe400078e00ff */
[----:B------:R-:W-:Y:S01]  /*2180*/  @P0 IMAD.MOV.U32 R28, RZ, RZ, RZ ;  /* 0x000000ffff1c0224 */ /* 0x000fe200078e00ff */
[----:B------:R-:W-:Y:S01]  /*2190*/  @P0 MOV R29, R0 ;  /* 0x00000000001d0202 */ /* 0x000fe20000000f00 */
[----:B------:R-:W-:Y:S06]  /*21a0*/  BRA `(.L_x_34) ;  /* 0x0000000000147947 */ /* 0x000fec0003800000 */
.L_x_36:
[----:B------:R-:W-:Y:S01]  /*21b0*/  LOP3.LUT R29, R11, 0x80000, RZ, 0xfc, !PT ;  /* 0x000800000b1d7812 */ /* 0x000fe200078efcff */
[----:B------:R-:W-:Y:S01]  /*21c0*/  IMAD.MOV.U32 R28, RZ, RZ, R10 ;  /* 0x000000ffff1c7224 */ /* 0x000fe200078e000a */
[----:B------:R-:W-:Y:S06]  /*21d0*/  BRA `(.L_x_34) ;  /* 0x0000000000087947 */ /* 0x000fec0003800000 */
.L_x_35:
[----:B------:R-:W-:Y:S01]  /*21e0*/  LOP3.LUT R29, R13, 0x80000, RZ, 0xfc, !PT ;  /* 0x000800000d1d7812 */ /* 0x000fe200078efcff */
[----:B------:R-:W-:-:S07]  /*21f0*/  IMAD.MOV.U32 R28, RZ, RZ, R12 ;  /* 0x000000ffff1c7224 */ /* 0x000fce00078e000c */
.L_x_34:
[----:B------:R-:W-:Y:S05]  /*2200*/  BSYNC.RECONVERGENT B2 ;  /* 0x0000000000027941 */ /* 0x000fea0003800200 */
.L_x_32:
[----:B------:R-:W-:Y:S01]  /*2210*/  MOV R8, R4 ;  /* 0x0000000400087202 */ /* 0x000fe20000000f00 */
[----:B------:R-:W-:-:S04]  /*2220*/  IMAD.MOV.U32 R9, RZ, RZ, 0x0 ;  /* 0x00000000ff097424 */ /* 0x000fc800078e00ff */
[----:B------:R-:W-:Y:S05]  /*2230*/  RET.REL.NODEC R8 `(_ZN3cub18CUB_300001_SM_10006detail9transform16transform_kernelINS2_10policy_hubILb1EN4cuda3std3__45tupleIJN6thrust24THRUST_300001_SM_1000_NS17counting_iteratorIiNSA_11use_defaultESC_SC_EEEEEE10policy1000El7rng_gpuNSA_6detail15normal_iteratorINSA_10device_ptrIdEEEEJSD_EEEvT0_iT1_T2_DpNS2_10kernel_argIT3_EE) ;  /* 0xffffffdc08707950 */ /* 0x000fea0003c3ffff */
.L_x_37:
[----:B------:R-:W-:-:S00]  /*2240*/  BRA `(.L_x_37) ;  /* 0xfffffffc00fc7947 */ /* 0x000fc0000383ffff */
[----:B------:R-:W-:-:S00]  /*2250*/  NOP ;  /* 0x0000000000007918 */ /* 0x000fc00000000000 */
        /* <DEDUP_REMOVED lines=10> */
.L_x_79:


//--------------------- .text._ZN3cub18CUB_300001_SM_10006detail9transform16transform_kernelINS2_10policy_hubILb1EN4cuda3std3__45tupleIJN6thrust24THRUST_300001_SM_1000_NS17counting_iteratorIiNSA_11use_defaultESC_SC_EEEEEE10policy1000Ei7rng_gpuNSA_6detail15normal_iteratorINSA_10device_ptrIdEEEEJSD_EEEvT0_iT1_T2_DpNS2_10kernel_argIT3_EE --------------------------
	.section	.text._ZN3cub18CUB_300001_SM_10006detail9transform16transform_kernelINS2_10policy_hubILb1EN4cuda3std3__45tupleIJN6thrust24THRUST_300001_SM_1000_NS17counting_iteratorIiNSA_11use_defaultESC_SC_EEEEEE10policy1000Ei7rng_gpuNSA_6detail15normal_iteratorINSA_10device_ptrIdEEEEJSD_EEEvT0_iT1_T2_DpNS2_10kernel_argIT3_EE,"ax",@progbits
	.align	128
        .global         _ZN3cub18CUB_300001_SM_10006detail9transform16transform_kernelINS2_10policy_hubILb1EN4cuda3std3__45tupleIJN6thrust24THRUST_300001_SM_1000_NS17counting_iteratorIiNSA_11use_defaultESC_SC_EEEEEE10policy1000Ei7rng_gpuNSA_6detail15normal_iteratorINSA_10device_ptrIdEEEEJSD_EEEvT0_iT1_T2_DpNS2_10kernel_argIT3_EE
        .type           _ZN3cub18CUB_300001_SM_10006detail9transform16transform_kernelINS2_10policy_hubILb1EN4cuda3std3__45tupleIJN6thrust24THRUST_300001_SM_1000_NS17counting_iteratorIiNSA_11use_defaultESC_SC_EEEEEE10policy1000Ei7rng_gpuNSA_6detail15normal_iteratorINSA_10device_ptrIdEEEEJSD_EEEvT0_iT1_T2_DpNS2_10kernel_argIT3_EE,@function
        .size           _ZN3cub18CUB_300001_SM_10006detail9transform16transform_kernelINS2_10policy_hubILb1EN4cuda3std3__45tupleIJN6thrust24THRUST_300001_SM_1000_NS17counting_iteratorIiNSA_11use_defaultESC_SC_EEEEEE10policy1000Ei7rng_gpuNSA_6detail15normal_iteratorINSA_10device_ptrIdEEEEJSD_EEEvT0_iT1_T2_DpNS2_10kernel_argIT3_EE,(.L_x_80 - _ZN3cub18CUB_300001_SM_10006detail9transform16transform_kernelINS2_10policy_hubILb1EN4cuda3std3__45tupleIJN6thrust24THRUST_300001_SM_1000_NS17counting_iteratorIiNSA_11use_defaultESC_SC_EEEEEE10policy1000Ei7rng_gpuNSA_6detail15normal_iteratorINSA_10device_ptrIdEEEEJSD_EEEvT0_iT1_T2_DpNS2_10kernel_argIT3_EE)
        .other          _ZN3cub18CUB_300001_SM_10006detail9transform16transform_kernelINS2_10policy_hubILb1EN4cuda3std3__45tupleIJN6thrust24THRUST_300001_SM_1000_NS17counting_iteratorIiNSA_11use_defaultESC_SC_EEEEEE10policy1000Ei7rng_gpuNSA_6detail15normal_iteratorINSA_10device_ptrIdEEEEJSD_EEEvT0_iT1_T2_DpNS2_10kernel_argIT3_EE,@"STO_CUDA_ENTRY STV_DEFAULT"
_ZN3cub18CUB_300001_SM_10006detail9transform16transform_kernelINS2_10policy_hubILb1EN4cuda3std3__45tupleIJN6thrust24THRUST_300001_SM_1000_NS17counting_iteratorIiNSA_11use_defaultESC_SC_EEEEEE10policy1000Ei7rng_gpuNSA_6detail15normal_iteratorINSA_10device_ptrIdEEEEJSD_EEEvT0_iT1_T2_DpNS2_10kernel_argIT3_EE:
.text._ZN3cub18CUB_300001_SM_10006detail9transform16transform_kernelINS2_10policy_hubILb1EN4cuda3std3__45tupleIJN6thrust24THRUST_300001_SM_1000_NS17counting_iteratorIiNSA_11use_defaultESC_SC_EEEEEE10policy1000Ei7rng_gpuNSA_6detail15normal_iteratorINSA_10device_ptrIdEEEEJSD_EEEvT0_iT1_T2_DpNS2_10kernel_argIT3_EE:
[----:B------:R-:W-:Y:S08]  /*0000*/  LDC R1, c[0x0][0x37c] ;  /* 0x0000df00ff017b82 */ /* 0x000ff00000000800 */
[----:B------:R-:W0:Y:S01]  /*0010*/  S2UR UR6, SR_CTAID.X ;  /* 0x00000000000679c3 */ /* 0x000e220000002500 */
[----:B------:R-:W1:Y:S01]  /*0020*/  LDCU.64 UR8, c[0x0][0x380] ;  /* 0x00007000ff0877ac */ /* 0x000e620008000a00 */
[----:B------:R-:W-:Y:S01]  /*0030*/  IMAD.MOV.U32 R3, RZ, RZ, 0x41dfffff ;  /* 0x41dfffffff037424 */ /* 0x000fe200078e00ff */
[----:B------:R-:W2:Y:S01]  /*0040*/  LDCU UR7, c[0x0][0x388] ;  /* 0x00007100ff0777ac */ /* 0x000ea20008000800 */
[----:B------:R-:W3:Y:S01]  /*0050*/  LDCU.64 UR10, c[0x0][0x358] ;  /* 0x00006b00ff0a77ac */ /* 0x000ee20008000a00 */
[----:B------:R-:W-:Y:S01]  /*0060*/  UMOV UR12, 0xff800000 ;  /* 0xff800000000c7882 */ /* 0x000fe20000000000 */
[----:B-1----:R-:W-:Y:S01]  /*0070*/  USHF.L.U32 UR5, UR9, 0x7, URZ ;  /* 0x0000000709057899 */ /* 0x002fe200080006ff */
[----:B--2---:R-:W-:-:S03]  /*0080*/  IMAD.U32 R23, RZ, RZ, UR7 ;  /* 0x00000007ff177e24 */ /* 0x004fc6000f8e00ff */
[----:B0-----:R-:W-:-:S04]  /*0090*/  UIMAD UR6, UR5, UR6, URZ ;  /* 0x00000006050672a4 */ /* 0x001fc8000f8e02ff */
[----:B------:R-:W-:-:S04]  /*00a0*/  UIADD3 UR4, UPT, UPT, -UR6, UR8, URZ ;  /* 0x0000000806047290 */ /* 0x000fc8000fffe1ff */
[----:B------:R-:W-:-:S04]  /*00b0*/  UISETP.LT.AND UP0, UPT, UR5, UR4, UPT ;  /* 0x000000040500728c */ /* 0x000fc8000bf01270 */
[----:B------:R-:W-:Y:S02]  /*00c0*/  USEL UR8, UR5, UR4, UP0 ;  /* 0x0000000405087287 */ /* 0x000fe40008000000 */
[----:B------:R-:W-:-:S09]  /*00d0*/  UISETP.GT.AND UP0, UPT, UR5, UR4, UPT ;  /* 0x000000040500728c */ /* 0x000fd2000bf04270 */
[----:B---3--:R-:W-:Y:S05]  /*00e0*/  BRA.U UP0, `(.L_x_38) ;  /* 0x0000000d00107547 */ /* 0x008fea000b800000 */
[----:B------:R-:W-:-:S06]  /*00f0*/  UISETP.GE.AND UP0, UPT, UR9, 0x1, UPT ;  /* 0x000000010900788c */ /* 0x000fcc000bf06270 */
[----:B------:R-:W-:-:S13]  /*0100*/  PLOP3.LUT P0, PT, PT, PT, UP0, 0x80, 0x8 ;  /* 0x000000000008781c */ /* 0x000fda0003f0f008 */
[----:B------:R-:W-:Y:S05]  /*0110*/  @!P0 EXIT ;  /* 0x000000000000894d */ /* 0x000fea0003800000 */
[----:B------:R-:W0:Y:S01]  /*0120*/  LDC.64 R6, c[0x0][0x390] ;  /* 0x0000e400ff067b82 */ /* 0x000e220000000a00 */
[----:B------:R-:W1:Y:S01]  /*0130*/  S2R R5, SR_TID.X ;  /* 0x0000000000057919 */ /* 0x000e620000002100 */
[----:B------:R-:W-:Y:S02]  /*0140*/  UISETP.GE.U32.AND UP0, UPT, UR9, 0x4, UPT ;  /* 0x000000040900788c */ /* 0x000fe4000bf06070 */
[----:B------:R-:W-:-:S04]  /*0150*/  ULOP3.LUT UR8, UR9, 0x3, URZ, 0xc0, !UPT ;  /* 0x0000000309087892 */ /* 0x000fc8000f8ec0ff */
[----:B------:R-:W0:Y:S02]  /*0160*/  LDC.64 R16, c[0x0][0x398] ;  /* 0x0000e600ff107b82 */ /* 0x000e240000000a00 */
[----:B0-----:R-:W-:Y:S01]  /*0170*/  DADD R16, R16, -R6 ;  /* 0x0000000010107229 */ /* 0x001fe20000000806 */
[----:B------:R-:W-:Y:S01]  /*0180*/  IMAD.MOV.U32 R6, RZ, RZ, RZ ;  /* 0x000000ffff067224 */ /* 0x000fe200078e00ff */
[----:B-1----:R-:W-:Y:S09]  /*0190*/  BRA.U !UP0, `(.L_x_39) ;  /* 0x0000000908307547 */ /* 0x002ff2000b800000 */
[----:B------:R-:W0:Y:S01]  /*01a0*/  LDCU.64 UR4, c[0x0][0x3a0] ;  /* 0x00007400ff0477ac */ /* 0x000e220008000a00 */
[----:B------:R-:W-:Y:S01]  /*01b0*/  MOV R7, R5 ;  /* 0x0000000500077202 */ /* 0x000fe20000000f00 */
[----:B------:R-:W-:Y:S01]  /*01c0*/  ULOP3.LUT UR7, UR9, 0x7ffffffc, URZ, 0xc0, !UPT ;  /* 0x7ffffffc09077892 */ /* 0x000fe2000f8ec0ff */
[----:B------:R-:W1:Y:S05]  /*01d0*/  LDCU.64 UR14, c[0x0][0x390] ;  /* 0x00007200ff0e77ac */ /* 0x000e6a0008000a00 */
[----:B------:R-:W-:Y:S01]  /*01e0*/  IMAD.U32 R6, RZ, RZ, UR7 ;  /* 0x00000007ff067e24 */ /* 0x000fe2000f8e00ff */
[----:B------:R-:W-:Y:S02]  /*01f0*/  UIADD3 UR9, UPT, UPT, -UR7, URZ, URZ ;  /* 0x000000ff07097290 */ /* 0x000fe4000fffe1ff */
[----:B0-----:R-:W-:-:S04]  /*0200*/  UIMAD.WIDE UR4, UR6, 0x8, UR4 ;  /* 0x00000008060478a5 */ /* 0x001fc8000f8e0204 */
[----:B------:R-:W-:-:S04]  /*0210*/  UIADD3 UR13, UP0, UPT, UR4, 0x800, URZ ;  /* 0x00000800040d7890 */ /* 0x000fc8000ff1e0ff */
[----:B-1----:R-:W-:-:S12]  /*0220*/  UIADD3.X UR4, UPT, UPT, URZ, UR5, URZ, UP0, !UPT ;  /* 0x00000005ff047290 */ /* 0x002fd800087fe4ff */
.L_x_44:
        /* <DEDUP_REMOVED lines=25> */
[----:B------:R-:W-:Y:S01]  /*03c0*/  DFMA R28, R14, R8, R28 ;  /* 0x000000080e1c722b */ /* 0x000fe2000000001c */
[----:B------:R-:W-:Y:S01]  /*03d0*/  MOV R14, UR13 ;  /* 0x0000000d000e7c02 */ /* 0x000fe20008000f00 */
[----:B------:R-:W-:-:S04]  /*03e0*/  IMAD.U32 R15, RZ, RZ, UR4 ;  /* 0x00000004ff0f7e24 */ /* 0x000fc8000f8e00ff */
[----:B------:R-:W-:-:S04]  /*03f0*/  IMAD.WIDE R14, R7, 0x8, R14 ;  /* 0x00000008070e7825 */ /* 0x000fc800078e020e */
[----:B------:R-:W-:-:S05]  /*0400*/  FFMA R0, RZ, 27.999998092651367188, R29 ;  /* 0x41dfffffff007823 */ /* 0x000fca000000001d */
[----:B------:R-:W-:-:S13]  /*0410*/  FSETP.GT.AND P0, PT, |R0|, 1.469367938527859385e-39, PT ;  /* 0x001000000000780b */ /* 0x000fda0003f04200 */
[----:B------:R-:W-:Y:S05]  /*0420*/  @P0 BRA P1, `(.L_x_40) ;  /* 0x0000000000080947 */ /* 0x000fea0000800000 */
[----:B------:R-:W-:-:S07]  /*0430*/  MOV R4, 0x450 ;  /* 0x0000045000047802 */ /* 0x000fce0000000f00 */
[----:B------:R-:W-:Y:S05]  /*0440*/  CALL.REL.NOINC `($__internal_1_$__cuda_sm20_div_rn_f64_full) ;  /* 0x0000001400d87944 */ /* 0x000fea0003c00000 */
.L_x_40:
        /* <DEDUP_REMOVED lines=30> */
[----:B------:R-:W-:Y:S05]  /*0630*/  CALL.REL.NOINC `($__internal_1_$__cuda_sm20_div_rn_f64_full) ;  /* 0x00000014005c7944 */ /* 0x000fea0003c00000 */
.L_x_41:
[----:B------:R-:W-:Y:S01]  /*0640*/  IMAD.HI.U32 R0, R23, -0x4370ec6f, RZ ;  /* 0xbc8f139117007827 */ /* 0x000fe200078e00ff */
[----:B------:R-:W0:Y:S01]  /*0650*/  MUFU.RCP64H R11, 2.14748262400000000000e+09 ;  /* 0x41dfffff000b7908 */ /* 0x000e220000001800 */
[----:B------:R-:W-:Y:S02]  /*0660*/  MOV R8, 0xff800000 ;  /* 0xff80000000087802 */ /* 0x000fe40000000f00 */
[----:B------:R-:W-:Y:S01]  /*0670*/  IMAD.MOV.U32 R9, RZ, RZ, 0x41dfffff ;  /* 0x41dfffffff097424 */ /* 0x000fe200078e00ff */
        /* <DEDUP_REMOVED lines=10> */
[----:B------:R-:W-:-:S03]  /*0720*/  DFMA R10, R10, R12, R10 ;  /* 0x0000000c0a0a722b */ /* 0x000fc6000000000a */
[----:B------:R-:W-:-:S05]  /*0730*/  IADD3 R23, PT, PT, R23, R2, RZ ;  /* 0x0000000217177210 */ /* 0x000fca0007ffe0ff */
        /* <DEDUP_REMOVED lines=15> */
.L_x_42:
        /* <DEDUP_REMOVED lines=31> */
.L_x_43:
[----:B------:R-:W-:Y:S01]  /*0a20*/  DFMA R28, R16, R28, UR14 ;  /* 0x0000000e101c7e2b */ /* 0x000fe2000800001c */
[----:B------:R-:W-:-:S06]  /*0a30*/  IADD3 R7, PT, PT, R7, 0x200, RZ ;  /* 0x0000020007077810 */ /* 0x000fcc0007ffe0ff */
[----:B------:R0:W-:Y:S01]  /*0a40*/  STG.E.64 desc[UR10][R14.64+0x400], R28 ;  /* 0x0004001c0e007986 */ /* 0x0001e2000c101b0a */
[----:B------:R-:W-:Y:S05]  /*0a50*/  BRA.U UP0, `(.L_x_44) ;  /* 0xfffffff500f47547 */ /* 0x000fea000b83ffff */
.L_x_39:
[----:B------:R-:W-:-:S13]  /*0a60*/  ISETP.NE.AND P0, PT, RZ, UR8, PT ;  /* 0x00000008ff007c0c */ /* 0x000fda000bf05270 */
[----:B------:R-:W-:Y:S05]  /*0a70*/  @!P0 EXIT ;  /* 0x000000000000894d */ /* 0x000fea0003800000 */
[----:B------:R-:W1:Y:S01]  /*0a80*/  LDCU.64 UR4, c[0x0][0x3a0] ;  /* 0x00007400ff0477ac */ /* 0x000e620008000a00 */
[----:B------:R-:W-:Y:S01]  /*0a90*/  IMAD R5, R6, 0x80, R5 ;  /* 0x0000008006057824 */ /* 0x000fe200078e0205 */
[----:B------:R-:W2:Y:S01]  /*0aa0*/  LDCU.64 UR14, c[0x0][0x390] ;  /* 0x00007200ff0e77ac */ /* 0x000ea20008000a00 */
[----:B------:R-:W-:Y:S02]  /*0ab0*/  UIADD3 UR7, UPT, UPT, -UR8, URZ, URZ ;  /* 0x000000ff08077290 */ /* 0x000fe4000fffe1ff */
[----:B-1----:R-:W-:-:S12]  /*0ac0*/  UIMAD.WIDE UR4, UR6, 0x8, UR4 ;  /* 0x00000008060478a5 */ /* 0x002fd8000f8e0204 */
.L_x_46:
[----:B------:R-:W-:Y:S01]  /*0ad0*/  IMAD.HI.U32 R0, R23, -0x4370ec6f, RZ ;  /* 0xbc8f139117007827 */ /* 0x000fe200078e00ff */
[----:B-1----:R-:W1:Y:S01]  /*0ae0*/  MUFU.RCP64H R9, 2.14748262400000000000e+09 ;  /* 0x41dfffff00097908 */ /* 0x002e620000001800 */
        /* <DEDUP_REMOVED lines=24> */
[----:B------:R-:W-:-:S05]  /*0c70*/  MOV R6, 0x8 ;  /* 0x0000000800067802 */ /* 0x000fca0000000f00 */
[----:B------:R-:W-:-:S04]  /*0c80*/  IMAD.WIDE R6, R5, R6, UR4 ;  /* 0x0000000405067e25 */ /* 0x000fc8000f8e0206 */
[----:B------:R-:W-:-:S05]  /*0c90*/  FFMA R0, RZ, 27.999998092651367188, R29 ;  /* 0x41dfffffff007823 */ /* 0x000fca000000001d */
[----:B------:R-:W-:-:S13]  /*0ca0*/  FSETP.GT.AND P0, PT, |R0|, 1.469367938527859385e-39, PT ;  /* 0x001000000000780b */ /* 0x000fda0003f04200 */
[----:B------:R-:W-:Y:S05]  /*0cb0*/  @P0 BRA P1, `(.L_x_45) ;  /* 0x0000000000080947 */ /* 0x000fea0000800000 */
[----:B------:R-:W-:-:S07]  /*0cc0*/  MOV R4, 0xce0 ;  /* 0x00000ce000047802 */ /* 0x000fce0000000f00 */
[----:B--2---:R-:W-:Y:S05]  /*0cd0*/  CALL.REL.NOINC `($__internal_1_$__cuda_sm20_div_rn_f64_full) ;  /* 0x0000000c00b47944 */ /* 0x004fea0003c00000 */
.L_x_45:
[----:B--2---:R-:W-:Y:S01]  /*0ce0*/  DFMA R28, R16, R28, UR14 ;  /* 0x0000000e101c7e2b */ /* 0x004fe2000800001c */
[----:B------:R-:W-:-:S06]  /*0cf0*/  VIADD R5, R5, 0x80 ;  /* 0x0000008005057836 */ /* 0x000fcc0000000000 */
[----:B------:R1:W-:Y:S01]  /*0d00*/  STG.E.64 desc[UR10][R6.64], R28 ;  /* 0x0000001c06007986 */ /* 0x0003e2000c101b0a */
[----:B------:R-:W-:Y:S05]  /*0d10*/  BRA.U UP0, `(.L_x_46) ;  /* 0xfffffffd006c7547 */ /* 0x000fea000b83ffff */
[----:B------:R-:W-:Y:S05]  /*0d20*/  EXIT ;  /* 0x000000000000794d */ /* 0x000fea0003800000 */
.L_x_38:
        /* <DEDUP_REMOVED lines=12> */
[----:B------:R-:W-:Y:S01]  /*0df0*/  VIADD R7, R5, 0x100 ;  /* 0x0000010005077836 */ /* 0x000fe20000000000 */
[----:B------:R-:W-:Y:S01]  /*0e00*/  MOV R14, R5 ;  /* 0x00000005000e7202 */ /* 0x000fe20000000f00 */
[----:B------:R-:W-:Y:S01]  /*0e10*/  ULOP3.LUT UR9, UR9, 0x7ffffffc, URZ, 0xc0, !UPT ;  /* 0x7ffffffc09097892 */ /* 0x000fe2000f8ec0ff */
[----:B------:R-:W1:Y:S05]  /*0e20*/  LDCU.64 UR16, c[0x0][0x390] ;  /* 0x00007200ff1077ac */ /* 0x000e6a0008000a00 */
[----:B------:R-:W-:Y:S01]  /*0e30*/  IMAD.U32 R6, RZ, RZ, UR9 ;  /* 0x00000009ff067e24 */ /* 0x000fe2000f8e00ff */
[----:B------:R-:W-:-:S02]  /*0e40*/  UIADD3 UR7, UPT, UPT, -UR9, URZ, URZ ;  /* 0x000000ff09077290 */ /* 0x000fc4000fffe1ff */
[----:B0-----:R-:W-:-:S04]  /*0e50*/  UIMAD.WIDE UR4, UR6, 0x8, UR4 ;  /* 0x00000008060478a5 */ /* 0x001fc8000f8e0204 */
[----:B------:R-:W-:-:S04]  /*0e60*/  UIADD3 UR14, UP0, UPT, UR4, 0x800, URZ ;  /* 0x00000800040e7890 */ /* 0x000fc8000ff1e0ff */
[----:B-1----:R-:W-:-:S12]  /*0e70*/  UIADD3.X UR4, UPT, UPT, URZ, UR5, URZ, UP0, !UPT ;  /* 0x00000005ff047290 */ /* 0x002fd800087fe4ff */
.L_x_64:
        /* <DEDUP_REMOVED lines=38> */
[----:B------:R-:W-:Y:S05]  /*10e0*/  CALL.REL.NOINC `($__internal_1_$__cuda_sm20_div_rn_f64_full) ;  /* 0x0000000800b07944 */ /* 0x000fea0003c00000 */
.L_x_51:
[----:B------:R-:W-:Y:S05]  /*10f0*/  BSYNC.RECONVERGENT B1 ;  /* 0x0000000000017941 */ /* 0x000fea0003800200 */
.L_x_50:
[----:B------:R-:W-:-:S07]  /*1100*/  DFMA R28, R16, R28, UR16 ;  /* 0x00000010101c7e2b */ /* 0x000fce000800001c */
[----:B------:R0:W-:Y:S04]  /*1110*/  STG.E.64 desc[UR10][R26.64+-0x800], R28 ;  /* 0xfff8001c1a007986 */ /* 0x0001e8000c101b0a */
.L_x_49:
[----:B------:R-:W-:Y:S05]  /*1120*/  BSYNC.RECONVERGENT B0 ;  /* 0x0000000000007941 */ /* 0x000fea0003800200 */
.L_x_48:
[----:B------:R-:W-:Y:S01]  /*1130*/  VIADD R0, R7, 0xffffff80 ;  /* 0xffffff8007007836 */ /* 0x000fe20000000000 */
[----:B------:R-:W-:Y:S04]  /*1140*/  BSSY.RECONVERGENT B0, `(.L_x_52) ;  /* 0x0000024000007945 */ /* 0x000fe80003800200 */
[----:B------:R-:W-:-:S13]  /*1150*/  ISETP.GE.AND P0, PT, R0, UR8, PT ;  /* 0x0000000800007c0c */ /* 0x000fda000bf06270 */
[----:B------:R-:W-:Y:S05]  /*1160*/  @P0 BRA `(.L_x_53) ;  /* 0x0000000000840947 */ /* 0x000fea0003800000 */
[----:B------:R-:W-:Y:S01]  /*1170*/  IMAD.HI.U32 R0, R23, -0x4370ec6f, RZ ;  /* 0xbc8f139117007827 */ /* 0x000fe200078e00ff */
[----:B------:R-:W1:Y:S01]  /*1180*/  MUFU.RCP64H R11, 2.14748262400000000000e+09 ;  /* 0x41dfffff000b7908 */ /* 0x000e620000001800 */
[----:B------:R-:W-:Y:S01]  /*1190*/  MOV R8, 0xff800000 ;  /* 0xff80000000087802 */ /* 0x000fe20000000f00 */
[----:B------:R-:W-:Y:S01]  /*11a0*/  BSSY.RECONVERGENT B1, `(.L_x_54) ;  /* 0x000001b000017945 */ /* 0x000fe20003800200 */
[----:B------:R-:W-:Y:S01]  /*11b0*/  IMAD.MOV.U32 R9, RZ, RZ, 0x41dfffff ;  /* 0x41dfffffff097424 */ /* 0x000fe200078e00ff */
        /* <DEDUP_REMOVED lines=25> */
.L_x_55:
[----:B------:R-:W-:Y:S05]  /*1350*/  BSYNC.RECONVERGENT B1 ;  /* 0x0000000000017941 */ /* 0x000fea0003800200 */
.L_x_54:
[----:B------:R-:W-:-:S07]  /*1360*/  DFMA R28, R16, R28, UR16 ;  /* 0x00000010101c7e2b */ /* 0x000fce000800001c */
[----:B------:R1:W-:Y:S04]  /*1370*/  STG.E.64 desc[UR10][R26.64+-0x400], R28 ;  /* 0xfffc001c1a007986 */ /* 0x0003e8000c101b0a */
.L_x_53:
[----:B------:R-:W-:Y:S05]  /*1380*/  BSYNC.RECONVERGENT B0 ;  /* 0x0000000000007941 */ /* 0x000fea0003800200 */
.L_x_52:
        /* <DEDUP_REMOVED lines=33> */
.L_x_59:
[----:B------:R-:W-:Y:S05]  /*15a0*/  BSYNC.RECONVERGENT B1 ;  /* 0x0000000000017941 */ /* 0x000fea0003800200 */
.L_x_58:
[----:B------:R-:W-:-:S07]  /*15b0*/  DFMA R28, R16, R28, UR16 ;  /* 0x00000010101c7e2b */ /* 0x000fce000800001c */
[----:B------:R2:W-:Y:S04]  /*15c0*/  STG.E.64 desc[UR10][R26.64], R28 ;  /* 0x0000001c1a007986 */ /* 0x0005e8000c101b0a */
.L_x_57:
[----:B------:R-:W-:Y:S05]  /*15d0*/  BSYNC.RECONVERGENT B0 ;  /* 0x0000000000007941 */ /* 0x000fea0003800200 */
.L_x_56:
[----:B------:R-:W-:Y:S01]  /*15e0*/  IADD3 R0, PT, PT, R7, 0x80, RZ ;  /* 0x0000008007007810 */ /* 0x000fe20007ffe0ff */
[----:B------:R-:W-:Y:S03]  /*15f0*/  BSSY.RECONVERGENT B0, `(.L_x_60) ;  /* 0x0000024000007945 */ /* 0x000fe60003800200 */
[----:B------:R-:W-:-:S13]  /*1600*/  ISETP.GE.AND P0, PT, R0, UR8, PT ;  /* 0x0000000800007c0c */ /* 0x000fda000bf06270 */
[----:B------:R-:W-:Y:S05]  /*1610*/  @P0 BRA `(.L_x_61) ;  /* 0x0000000000840947 */ /* 0x000fea0003800000 */
[----:B------:R-:W-:Y:S01]  /*1620*/  IMAD.HI.U32 R0, R23, -0x4370ec6f, RZ ;  /* 0xbc8f139117007827 */ /* 0x000fe200078e00ff */
[----:B------:R-:W3:Y:S01]  /*1630*/  MUFU.RCP64H R11, 2.14748262400000000000e+09 ;  /* 0x41dfffff000b7908 */ /* 0x000ee20000001800 */
        /* <DEDUP_REMOVED lines=9> */
[----:B---3--:R-:W-:Y:S01]  /*16d0*/  DFMA R12, R10, -R8, 1 ;  /* 0x3ff000000a0c742b */ /* 0x008fe20000000808 */
        /* <DEDUP_REMOVED lines=18> */
.L_x_63:
[----:B------:R-:W-:Y:S05]  /*1800*/  BSYNC.RECONVERGENT B1 ;  /* 0x0000000000017941 */ /* 0x000fea0003800200 */
.L_x_62:
[----:B------:R-:W-:-:S07]  /*1810*/  DFMA R28, R16, R28, UR16 ;  /* 0x00000010101c7e2b */ /* 0x000fce000800001c */
[----:B------:R3:W-:Y:S04]  /*1820*/  STG.E.64 desc[UR10][R26.64+0x400], R28 ;  /* 0x0004001c1a007986 */ /* 0x0007e8000c101b0a */
.L_x_61:
[----:B------:R-:W-:Y:S05]  /*1830*/  BSYNC.RECONVERGENT B0 ;  /* 0x0000000000007941 */ /* 0x000fea0003800200 */
.L_x_60:
[----:B------:R-:W-:Y:S01]  /*1840*/  VIADD R7, R7, 0x200 ;  /* 0x0000020007077836 */ /* 0x000fe20000000000 */
[----:B------:R-:W-:Y:S01]  /*1850*/  IADD3 R14, PT, PT, R14, 0x200, RZ ;  /* 0x000002000e0e7810 */ /* 0x000fe20007ffe0ff */
[----:B------:R-:W-:Y:S06]  /*1860*/  BRA.U UP0, `(.L_x_64) ;  /* 0xfffffff500847547 */ /* 0x000fec000b83ffff */
.L_x_47:
[----:B------:R-:W-:-:S13]  /*1870*/  ISETP.NE.AND P0, PT, RZ, UR13, PT ;  /* 0x0000000dff007c0c */ /* 0x000fda000bf05270 */
[----:B------:R-:W-:Y:S05]  /*1880*/  @!P0 EXIT ;  /* 0x000000000000894d */ /* 0x000fea0003800000 */
[----:B------:R-:W4:Y:S01]  /*1890*/  LDCU.64 UR4, c[0x0][0x3a0] ;  /* 0x00007400ff0477ac */ /* 0x000f220008000a00 */
[----:B------:R-:W-:Y:S01]  /*18a0*/  IMAD R5, R6, 0x80, R5 ;  /* 0x0000008006057824 */ /* 0x000fe200078e0205 */
[----:B------:R-:W5:Y:S01]  /*18b0*/  LDCU.64 UR14, c[0x0][0x390] ;  /* 0x00007200ff0e77ac */ /* 0x000f620008000a00 */
[----:B------:R-:W-:Y:S02]  /*18c0*/  UIADD3 UR7, UPT, UPT, -UR13, URZ, URZ ;  /* 0x000000ff0d077290 */ /* 0x000fe4000fffe1ff */
[----:B----4-:R-:W-:-:S12]  /*18d0*/  UIMAD.WIDE UR4, UR6, 0x8, UR4 ;  /* 0x00000008060478a5 */ /* 0x010fd8000f8e0204 */
.L_x_69:
[----:B------:R-:W-:Y:S01]  /*18e0*/  ISETP.GE.AND P0, PT, R5, UR8, PT ;  /* 0x0000000805007c0c */ /* 0x000fe2000bf06270 */
[----:B------:R-:W-:-:S12]  /*18f0*/  BSSY.RECONVERGENT B0, `(.L_x_65) ;  /* 0x0000025000007945 */ /* 0x000fd80003800200 */
        /* <DEDUP_REMOVED lines=30> */
[----:B-----5:R-:W-:Y:S05]  /*1ae0*/  CALL.REL.NOINC `($__internal_1_$__cuda_sm20_div_rn_f64_full) ;  /* 0x0000000000307944 */ /* 0x020fea0003c00000 */
.L_x_68:
[----:B-----5:R-:W-:Y:S05]  /*1af0*/  BSYNC.RECONVERGENT B1 ;  /* 0x0000000000017941 */ /* 0x020fea0003800200 */
.L_x_67:
[----:B------:R-:W-:Y:S01]  /*1b00*/  MOV R6, 0x8 ;  /* 0x0000000800067802 */ /* 0x000fe20000000f00 */
[----:B------:R-:W-:-:S04]  /*1b10*/  DFMA R28, R16, R28, UR14 ;  /* 0x0000000e101c7e2b */ /* 0x000fc8000800001c */
[----:B------:R-:W-:-:S05]  /*1b20*/  IMAD.WIDE R6, R5, R6, UR4 ;  /* 0x0000000405067e25 */ /* 0x000fca000f8e0206 */
[----:B------:R4:W-:Y:S02]  /*1b30*/  STG.E.64 desc[UR10][R6.64], R28 ;  /* 0x0000001c06007986 */ /* 0x0009e4000c101b0a */
.L_x_66:
[----:B-----5:R-:W-:Y:S05]  /*1b40*/  BSYNC.RECONVERGENT B0 ;  /* 0x0000000000007941 */ /* 0x020fea0003800200 */
.L_x_65:
[----:B------:R-:W-:-:S06]  /*1b50*/  UIADD3 UR6, UPT, UPT, UR7, 0x1, URZ ;  /* 0x0000000107067890 */ /* 0x000fcc000fffe0ff */
[----:B------:R-:W-:-:S13]  /*1b60*/  ISETP.NE.AND P0, PT, RZ, UR6, PT ;  /* 0x00000006ff007c0c */ /* 0x000fda000bf05270 */
[----:B------:R-:W-:Y:S05]  /*1b70*/  @!P0 EXIT ;  /* 0x000000000000894d */ /* 0x000fea0003800000 */
[----:B------:R-:W-:Y:S01]  /*1b80*/  VIADD R5, R5, 0x80 ;  /* 0x0000008005057836 */ /* 0x000fe20000000000 */
[----:B------:R-:W-:Y:S01]  /*1b90*/  UMOV UR7, UR6 ;  /* 0x0000000600077c82 */ /* 0x000fe20008000000 */
[----:B------:R-:W-:Y:S05]  /*1ba0*/  BRA `(.L_x_69) ;  /* 0xfffffffc004c7947 */ /* 0x000fea000383ffff */
        .weak           $__internal_1_$__cuda_sm20_div_rn_f64_full
        .type           $__internal_1_$__cuda_sm20_div_rn_f64_full,@function
        .size           $__internal_1_$__cuda_sm20_div_rn_f64_full,(.L_x_80 - $__internal_1_$__cuda_sm20_div_rn_f64_full)
$__internal_1_$__cuda_sm20_div_rn_f64_full:
        /* <DEDUP_REMOVED lines=68> */
.L_x_71:
        /* <DEDUP_REMOVED lines=16> */
.L_x_74:
[----:B------:R-:W-:Y:S01]  /*20f0*/  LOP3.LUT R29, R11, 0x80000, RZ, 0xfc, !PT ;  /* 0x000800000b1d7812 */ /* 0x000fe200078efcff */
[----:B------:R-:W-:Y:S01]  /*2100*/  IMAD.MOV.U32 R28, RZ, RZ, R10 ;  /* 0x000000ffff1c7224 */ /* 0x000fe200078e000a */
[----:B------:R-:W-:Y:S06]  /*2110*/  BRA `(.L_x_72) ;  /* 0x0000000000087947 */ /* 0x000fec0003800000 */
.L_x_73:
[----:B------:R-:W-:Y:S01]  /*2120*/  LOP3.LUT R29, R13, 0x80000, RZ, 0xfc, !PT ;  /* 0x000800000d1d7812 */ /* 0x000fe200078efcff */
[----:B------:R-:W-:-:S07]  /*2130*/  IMAD.MOV.U32 R28, RZ, RZ, R12 ;  /* 0x000000ffff1c7224 */ /* 0x000fce00078e000c */
.L_x_72:
[----:B------:R-:W-:Y:S05]  /*2140*/  BSYNC.RECONVERGENT B2 ;  /* 0x0000000000027941 */ /* 0x000fea0003800200 */
.L_x_70:
[----:B------:R-:W-:Y:S01]  /*2150*/  MOV R8, R4 ;  /* 0x0000000400087202 */ /* 0x000fe20000000f00 */
[----:B------:R-:W-:-:S04]  /*2160*/  IMAD.MOV.U32 R9, RZ, RZ, 0x0 ;  /* 0x00000000ff097424 */ /* 0x000fc800078e00ff */
[----:B------:R-:W-:Y:S05]  /*2170*/  RET.REL.NODEC R8 `(_ZN3cub18CUB_300001_SM_10006detail9transform16transform_kernelINS2_10policy_hubILb1EN4cuda3std3__45tupleIJN6thrust24THRUST_300001_SM_1000_NS17counting_iteratorIiNSA_11use_defaultESC_SC_EEEEEE10policy1000Ei7rng_gpuNSA_6detail15normal_iteratorINSA_10device_ptrIdEEEEJSD_EEEvT0_iT1_T2_DpNS2_10kernel_argIT3_EE) ;  /* 0xffffffdc08a07950 */ /* 0x000fea0003c3ffff */
.L_x_75:
        /* <DEDUP_REMOVED lines=16> */
.L_x_80:


//--------------------- .text._ZN3cub18CUB_300001_SM_10006detail8for_each13static_kernelINS2_12policy_hub_t12policy_500_tEmN6thrust24THRUST_300001_SM_1000_NS8cuda_cub20__uninitialized_fill7functorINS7_10device_ptrIdEEdEEEEvT0_T1_ --------------------------
	.section	.text._ZN3cub18CUB_300001_SM_10006detail8for_each13static_kernelINS2_12policy_hub_t12policy_500_tEmN6thrust24THRUST_300001_SM_1000_NS8cuda_cub20__uninitialized_fill7functorINS7_10device_ptrIdEEdEEEEvT0_T1_,"ax",@progbits
	.align	128
        .global         _ZN3cub18CUB_300001_SM_10006detail8for_each13static_kernelINS2_12policy_hub_t12policy_500_tEmN6thrust24THRUST_300001_SM_1000_NS8cuda_cub20__uninitialized_fill7functorINS7_10device_ptrIdEEdEEEEvT0_T1_
        .type           _ZN3cub18CUB_300001_SM_10006detail8for_each13static_kernelINS2_12policy_hub_t12policy_500_tEmN6thrust24THRUST_300001_SM_1000_NS8cuda_cub20__uninitialized_fill7functorINS7_10device_ptrIdEEdEEEEvT0_T1_,@function
        .size           _ZN3cub18CUB_300001_SM_10006detail8for_each13static_kernelINS2_12policy_hub_t12policy_500_tEmN6thrust24THRUST_300001_SM_1000_NS8cuda_cub20__uninitialized_fill7functorINS7_10device_ptrIdEEdEEEEvT0_T1_,(.L_x_83 - _ZN3cub18CUB_300001_SM_10006detail8for_each13static_kernelINS2_12policy_hub_t12policy_500_tEmN6thrust24THRUST_300001_SM_1000_NS8cuda_cub20__uninitialized_fill7functorINS7_10device_ptrIdEEdEEEEvT0_T1_)
        .other          _ZN3cub18CUB_300001_SM_10006detail8for_each13static_kernelINS2_12policy_hub_t12policy_500_tEmN6thrust24THRUST_300001_SM_1000_NS8cuda_cub20__uninitialized_fill7functorINS7_10device_ptrIdEEdEEEEvT0_T1_,@"STO_CUDA_ENTRY STV_DEFAULT"
_ZN3cub18CUB_300001_SM_10006detail8for_each13static_kernelINS2_12policy_hub_t12policy_500_tEmN6thrust24THRUST_300001_SM_1000_NS8cuda_cub20__uninitialized_fill7functorINS7_10device_ptrIdEEdEEEEvT0_T1_:
.text._ZN3cub18CUB_300001_SM_10006detail8for_each13static_kernelINS2_12policy_hub_t12policy_500_tEmN6thrust24THRUST_300001_SM_1000_NS8cuda_cub20__uninitialized_fill7functorINS7_10device_ptrIdEEdEEEEvT0_T1_:
[----:B------:R-:W-:Y:S08]  /*0000*/  LDC R1, c[0x0][0x37c] ;  /* 0x0000df00ff017b82 */ /* 0x000ff00000000800 */
[----:B------:R-:W0:Y:S01]  /*0010*/  S2UR UR4, SR_CTAID.X ;  /* 0x00000000000479c3 */ /* 0x000e220000002500 */
[----:B------:R-:W1:Y:S01]  /*0020*/  LDCU.64 UR6, c[0x0][0x380] ;  /* 0x00007000ff0677ac */ /* 0x000e620008000a00 */
[----:B------:R-:W2:Y:S01]  /*0030*/  LDCU.64 UR8, c[0x0][0x358] ;  /* 0x00006b00ff0877ac */ /* 0x000ea20008000a00 */
[----:B0-----:R-:W-:-:S04]  /*0040*/  UIMAD.WIDE.U32 UR4, UR4, 0x200, URZ ;  /* 0x00000200040478a5 */ /* 0x001fc8000f8e00ff */
[----:B-1----:R-:W-:-:S04]  /*0050*/  UIADD3 UR6, UP0, UPT, -UR4, UR6, URZ ;  /* 0x0000000604067290 */ /* 0x002fc8000ff1e1ff */
[----:B------:R-:W-:Y:S02]  /*0060*/  UIADD3.X UR7, UPT, UPT, ~UR5, UR7, URZ, UP0, !UPT ;  /* 0x0000000705077290 */ /* 0x000fe400087fe5ff */
[----:B------:R-:W-:-:S04]  /*0070*/  UISETP.GE.U32.AND UP0, UPT, UR6, 0x200, UPT ;  /* 0x000002000600788c */ /* 0x000fc8000bf06070 */
[----:B------:R-:W-:-:S09]  /*0080*/  UISETP.GE.U32.AND.EX UP0, UPT, UR7, URZ, UPT, UP0 ;  /* 0x000000ff0700728c */ /* 0x000fd2000bf06100 */
[----:B--2---:R-:W-:Y:S05]  /*0090*/  BRA.U !UP0, `(.L_x_76) ;  /* 0x0000000108287547 */ /* 0x004fea000b800000 */
[----:B------:R-:W0:Y:S01]  /*00a0*/  S2R R0, SR_TID.X ;  /* 0x0000000000007919 */ /* 0x000e220000002100 */
[----:B------:R-:W1:Y:S01]  /*00b0*/  LDCU.64 UR6, c[0x0][0x388] ;  /* 0x00007100ff0677ac */ /* 0x000e620008000a00 */
[----:B------:R-:W2:Y:S01]  /*00c0*/  LDC.64 R4, c[0x0][0x390] ;  /* 0x0000e400ff047b82 */ /* 0x000ea20000000a00 */
[----:B0-----:R-:W-:-:S05]  /*00d0*/  IADD3 R0, P0, PT, R0, UR4, RZ ;  /* 0x0000000400007c10 */ /* 0x001fca000ff1e0ff */
[----:B------:R-:W-:Y:S01]  /*00e0*/  IMAD.X R3, RZ, RZ, UR5, P0 ;  /* 0x00000005ff037e24 */ /* 0x000fe200080e06ff */
[----:B-1----:R-:W-:-:S04]  /*00f0*/  LEA R2, P0, R0, UR6, 0x3 ;  /* 0x0000000600027c11 */ /* 0x002fc8000f8018ff */
[----:B------:R-:W-:-:S05]  /*0100*/  LEA.HI.X R3, R0, UR7, R3, 0x3, P0 ;  /* 0x0000000700037c11 */ /* 0x000fca00080f1c03 */
[----:B--2---:R-:W-:Y:S04]  /*0110*/  STG.E.64 desc[UR8][R2.64], R4 ;  /* 0x0000000402007986 */ /* 0x004fe8000c101b08 */
[----:B------:R-:W-:Y:S01]  /*0120*/  STG.E.64 desc[UR8][R2.64+0x800], R4 ;  /* 0x0008000402007986 */ /* 0x000fe2000c101b08 */
[----:B------:R-:W-:Y:S05]  /*0130*/  EXIT ;  /* 0x000000000000794d */ /* 0x000fea0003800000 */
.L_x_76:
[----:B------:R-:W0:Y:S01]  /*0140*/  S2R R0, SR_TID.X ;  /* 0x0000000000007919 */ /* 0x000e220000002100 */
[----:B------:R-:W-:Y:S01]  /*0150*/  IMAD.U32 R2, RZ, RZ, UR7 ;  /* 0x00000007ff027e24 */ /* 0x000fe2000f8e00ff */
[----:B------:R-:W1:Y:S01]  /*0160*/  LDCU.64 UR10, c[0x0][0x388] ;  /* 0x00007100ff0a77ac */ /* 0x000e620008000a00 */
[----:B------:R-:W-:Y:S01]  /*0170*/  IMAD.U32 R6, RZ, RZ, UR7 ;  /* 0x00000007ff067e24 */ /* 0x000fe2000f8e00ff */
[----:B0-----:R-:W-:-:S04]  /*0180*/  ISETP.LT.U32.AND P0, PT, R0, UR6, PT ;  /* 0x0000000600007c0c */ /* 0x001fc8000bf01070 */
[----:B------:R-:W-:Y:S01]  /*0190*/  ISETP.GT.U32.AND.EX P0, PT, R2, RZ, PT, P0 ;  /* 0x000000ff0200720c */ /* 0x000fe20003f04100 */
[C---:B------:R-:W-:Y:S01]  /*01a0*/  VIADD R2, R0.reuse, 0x100 ;  /* 0x0000010000027836 */ /* 0x040fe20000000000 */
[----:B------:R-:W-:-:S04]  /*01b0*/  IADD3 R0, P2, PT, R0, UR4, RZ ;  /* 0x0000000400007c10 */ /* 0x000fc8000ff5e0ff */
[----:B------:R-:W-:Y:S01]  /*01c0*/  ISETP.LT.U32.AND P1, PT, R2, UR6, PT ;  /* 0x0000000602007c0c */ /* 0x000fe2000bf21070 */
[----:B------:R-:W-:Y:S01]  /*01d0*/  IMAD.X R3, RZ, RZ, UR5, P2 ;  /* 0x00000005ff037e24 */ /* 0x000fe200090e06ff */
[----:B-1----:R-:W-:Y:S02]  /*01e0*/  LEA R2, P2, R0, UR10, 0x3 ;  /* 0x0000000a00027c11 */ /* 0x002fe4000f8418ff */
[----:B------:R-:W-:Y:S02]  /*01f0*/  ISETP.GT.U32.AND.EX P1, PT, R6, RZ, PT, P1 ;  /* 0x000000ff0600720c */ /* 0x000fe40003f24110 */
[----:B------:R-:W-:Y:S01]  /*0200*/  LEA.HI.X R3, R0, UR11, R3, 0x3, P2 ;  /* 0x0000000b00037c11 */ /* 0x000fe200090f1c03 */
[----:B------:R-:W0:Y:S04]  /*0210*/  @P0 LDC.64 R4, c[0x0][0x390] ;  /* 0x0000e400ff040b82 */ /* 0x000e280000000a00 */
[----:B0-----:R0:W-:Y:S06]  /*0220*/  @P0 STG.E.64 desc[UR8][R2.64], R4 ;  /* 0x0000000402000986 */ /* 0x0011ec000c101b08 */
[----:B------:R-:W-:Y:S05]  /*0230*/  @!P1 EXIT ;  /* 0x000000000000994d */ /* 0x000fea0003800000 */
[----:B0-----:R-:W0:Y:S02]  /*0240*/  LDC.64 R4, c[0x0][0x390] ;  /* 0x0000e400ff047b82 */ /* 0x001e240000000a00 */
[----:B0-----:R-:W-:Y:S01]  /*0250*/  STG.E.64 desc[UR8][R2.64+0x800], R4 ;  /* 0x0008000402007986 */ /* 0x001fe2000c101b08 */
[----:B------:R-:W-:Y:S05]  /*0260*/  EXIT ;  /* 0x000000000000794d */ /* 0x000fea0003800000 */
.L_x_77:
        /* <DEDUP_REMOVED lines=9> */
.L_x_83:


//--------------------- .text._ZN3cub18CUB_300001_SM_10006detail11EmptyKernelIvEEvv --------------------------
	.section	.text._ZN3cub18CUB_300001_SM_10006detail11EmptyKernelIvEEvv,"ax",@progbits
	.align	128
        .global         _ZN3cub18CUB_300001_SM_10006detail11EmptyKernelIvEEvv
        .type           _ZN3cub18CUB_300001_SM_10006detail11EmptyKernelIvEEvv,@function
        .size           _ZN3cub18CUB_300001_SM_10006detail11EmptyKernelIvEEvv,(.L_x_84 - _ZN3cub18CUB_300001_SM_10006detail11EmptyKernelIvEEvv)
        .other          _ZN3cub18CUB_300001_SM_10006detail11EmptyKernelIvEEvv,@"STO_CUDA_ENTRY STV_DEFAULT"
_ZN3cub18CUB_300001_SM_10006detail11EmptyKernelIvEEvv:
.text._ZN3cub18CUB_300001_SM_10006detail11EmptyKernelIvEEvv:
[----:B------:R-:W-:Y:S01]  /*0000*/  LDC R1, c[0x0][0x37c] ;  /* 0x0000df00ff017b82 */ /* 0x000fe20000000800 */
[----:B------:R-:W-:Y:S05]  /*0010*/  EXIT ;  /* 0x000000000000794d */ /* 0x000fea0003800000 */
.L_x_78:
        /* <DEDUP_REMOVED lines=14> */
.L_x_84:


//--------------------- .nv.shared.reserved.0     --------------------------
	.section	.nv.shared.reserved.0,"aw",@nobits
	.weak		__nv_reservedSMEM_offset_0_alias
	.size		__nv_reservedSMEM_offset_0_alias, 0, 64
	.other		__nv_reservedSMEM_offset_0_alias,@"STO_CUDA_RESERVED_SHARED STV_DEFAULT"
__nv_reservedSMEM_offset_0_alias:
	.zero		0
	.zero		64


//--------------------- .nv.global                --------------------------
	.section	.nv.global,"aw",@nobits
.nv.global:
	.type		_ZN30_INTERNAL_945514fa_4_k_cu_main6thrust24THRUST_300001_SM_1000_NS3seqE,@object
	.size		_ZN30_INTERNAL_945514fa_4_k_cu_main6thrust24THRUST_300001_SM_1000_NS3seqE,(_ZN30_INTERNAL_945514fa_4_k_cu_main4cuda3std3__48in_placeE - _ZN30_INTERNAL_945514fa_4_k_cu_main6thrust24THRUST_300001_SM_1000_NS3seqE)
_ZN30_INTERNAL_945514fa_4_k_cu_main6thrust24THRUST_300001_SM_1000_NS3seqE:
	.zero		1
	.type		_ZN30_INTERNAL_945514fa_4_k_cu_main4cuda3std3__48in_placeE,@object
	.size		_ZN30_INTERNAL_945514fa_4_k_cu_main4cuda3std3__48in_placeE,(_ZN30_INTERNAL_945514fa_4_k_cu_main4cuda3std6ranges3__45__cpo4sizeE - _ZN30_INTERNAL_945514fa_4_k_cu_main4cuda3std3__48in_placeE)
_ZN30_INTERNAL_945514fa_4_k_cu_main4cuda3std3__48in_placeE:
	.zero		1
	.type		_ZN30_INTERNAL_945514fa_4_k_cu_main4cuda3std6ranges3__45__cpo4sizeE,@object
	.size		_ZN30_INTERNAL_945514fa_4_k_cu_main4cuda3std6ranges3__45__cpo4sizeE,(_ZN30_INTERNAL_945514fa_4_k_cu_main6thrust24THRUST_300001_SM_1000_NS12placeholders2_3E - _ZN30_INTERNAL_945514fa_4_k_cu_main4cuda3std6ranges3__45__cpo4sizeE)
_ZN30_INTERNAL_945514fa_4_k_cu_main4cuda3std6ranges3__45__cpo4sizeE:
	.zero		1
	.type		_ZN30_INTERNAL_945514fa_4_k_cu_main6thrust24THRUST_300001_SM_1000_NS12placeholders2_3E,@object
	.size		_ZN30_INTERNAL_945514fa_4_k_cu_main6thrust24THRUST_300001_SM_1000_NS12placeholders2_3E,(_ZN30_INTERNAL_945514fa_4_k_cu_main4cuda3std3__45__cpo6cbeginE - _ZN30_INTERNAL_945514fa_4_k_cu_main6thrust24THRUST_300001_SM_1000_NS12placeholders2_3E)
_ZN30_INTERNAL_945514fa_4_k_cu_main6thrust24THRUST_300001_SM_1000_NS12placeholders2_3E:
	.zero		1
	.type		_ZN30_INTERNAL_945514fa_4_k_cu_main4cuda3std3__45__cpo6cbeginE,@object
	.size		_ZN30_INTERNAL_945514fa_4_k_cu_main4cuda3std3__45__cpo6cbeginE,(_ZN30_INTERNAL_945514fa_4_k_cu_main4cuda3std6ranges3__45__cpo6cbeginE - _ZN30_INTERNAL_945514fa_4_k_cu_main4cuda3std3__45__cpo6cbeginE)
_ZN30_INTERNAL_945514fa_4_k_cu_main4cuda3std3__45__cpo6cbeginE:
	.zero		1
	.type		_ZN30_INTERNAL_945514fa_4_k_cu_main4cuda3std6ranges3__45__cpo6cbeginE,@object
	.size		_ZN30_INTERNAL_945514fa_4_k_cu_main4cuda3std6ranges3__45__cpo6cbeginE,(_ZN30_INTERNAL_945514fa_4_k_cu_main6thrust24THRUST_300001_SM_1000_NS12placeholders2_7E - _ZN30_INTERNAL_945514fa_4_k_cu_main4cuda3std6ranges3__45__cpo6cbeginE)
_ZN30_INTERNAL_945514fa_4_k_cu_main4cuda3std6ranges3__45__cpo6cbeginE:
	.zero		1
	.type		_ZN30_INTERNAL_945514fa_4_k_cu_main6thrust24THRUST_300001_SM_1000_NS12placeholders2_7E,@object
	.size		_ZN30_INTERNAL_945514fa_4_k_cu_main6thrust24THRUST_300001_SM_1000_NS12placeholders2_7E,(_ZN30_INTERNAL_945514fa_4_k_cu_main4cuda3std3__45__cpo7crbeginE - _ZN30_INTERNAL_945514fa_4_k_cu_main6thrust24THRUST_300001_SM_1000_NS12placeholders2_7E)
_ZN30_INTERNAL_945514fa_4_k_cu_main6thrust24THRUST_300001_SM_1000_NS12placeholders2_7E:
	.zero		1
	.type		_ZN30_INTERNAL_945514fa_4_k_cu_main4cuda3std3__45__cpo7crbeginE,@object
	.size		_ZN30_INTERNAL_945514fa_4_k_cu_main4cuda3std3__45__cpo7crbeginE,(_ZN30_INTERNAL_945514fa_4_k_cu_main4cuda3std6ranges3__45__cpo4nextE - _ZN30_INTERNAL_945514fa_4_k_cu_main4cuda3std3__45__cpo7crbeginE)
_ZN30_INTERNAL_945514fa_4_k_cu_main4cuda3std3__45__cpo7crbeginE:
	.zero		1
	.type		_ZN30_INTERNAL_945514fa_4_k_cu_main4cuda3std6ranges3__45__cpo4nextE,@object
	.size		_ZN30_INTERNAL_945514fa_4_k_cu_main4cuda3std6ranges3__45__cpo4nextE,(_ZN30_INTERNAL_945514fa_4_k_cu_main4cuda3std6ranges3__45__cpo4swapE - _ZN30_INTERNAL_945514fa_4_k_cu_main4cuda3std6ranges3__45__cpo4nextE)
_ZN30_INTERNAL_945514fa_4_k_cu_main4cuda3std6ranges3__45__cpo4nextE:
	.zero		1
	.type		_ZN30_INTERNAL_945514fa_4_k_cu_main4cuda3std6ranges3__45__cpo4swapE,@object
	.size		_ZN30_INTERNAL_945514fa_4_k_cu_main4cuda3std6ranges3__45__cpo4swapE,(_ZN30_INTERNAL_945514fa_4_k_cu_main6thrust24THRUST_300001_SM_1000_NS8cuda_cub10par_nosyncE - _ZN30_INTERNAL_945514fa_4_k_cu_main4cuda3std6ranges3__45__cpo4swapE)
_ZN30_INTERNAL_945514fa_4_k_cu_main4cuda3std6ranges3__45__cpo4swapE:
	.zero		1
	.type		_ZN30_INTERNAL_945514fa_4_k_cu_main6thrust24THRUST_300001_SM_1000_NS8cuda_cub10par_nosyncE,@object
	.size		_ZN30_INTERNAL_945514fa_4_k_cu_main6thrust24THRUST_300001_SM_1000_NS8cuda_cub10par_nosyncE,(_ZN30_INTERNAL_945514fa_4_k_cu_main6thrust24THRUST_300001_SM_1000_NS12placeholders2_9E - _ZN30_INTERNAL_945514fa_4_k_cu_main6thrust24THRUST_300001_SM_1000_NS8cuda_cub10par_nosyncE)
_ZN30_INTERNAL_945514fa_4_k_cu_main6thrust24THRUST_300001_SM_1000_NS8cuda_cub10par_nosyncE:
	.zero		1
	.type		_ZN30_INTERNAL_945514fa_4_k_cu_main6thrust24THRUST_300001_SM_1000_NS12placeholders2_9E,@object
	.size		_ZN30_INTERNAL_945514fa_4_k_cu_main6thrust24THRUST_300001_SM_1000_NS12placeholders2_9E,(_ZN30_INTERNAL_945514fa_4_k_cu_main4cuda3std3__432_GLOBAL__N__945514fa_4_k_cu_main6ignoreE - _ZN30_INTERNAL_945514fa_4_k_cu_main6thrust24THRUST_300001_SM_1000_NS12placeholders2_9E)
_ZN30_INTERNAL_945514fa_4_k_cu_main6thrust24THRUST_300001_SM_1000_NS12placeholders2_9E:
	.zero		1
	.type		_ZN30_INTERNAL_945514fa_4_k_cu_main4cuda3std3__432_GLOBAL__N__945514fa_4_k_cu_main6ignoreE,@object
	.size		_ZN30_INTERNAL_945514fa_4_k_cu_main4cuda3std3__432_GLOBAL__N__945514fa_4_k_cu_main6ignoreE,(_ZN30_INTERNAL_945514fa_4_k_cu_main4cuda3std6ranges3__45__cpo4dataE - _ZN30_INTERNAL_945514fa_4_k_cu_main4cuda3std3__432_GLOBAL__N__945514fa_4_k_cu_main6ignoreE)
_ZN30_INTERNAL_945514fa_4_k_cu_main4cuda3std3__432_GLOBAL__N__945514fa_4_k_cu_main6ignoreE:
	.zero		1
	.type		_ZN30_INTERNAL_945514fa_4_k_cu_main4cuda3std6ranges3__45__cpo4dataE,@object
	.size		_ZN30_INTERNAL_945514fa_4_k_cu_main4cuda3std6ranges3__45__cpo4dataE,(_ZN30_INTERNAL_945514fa_4_k_cu_main6thrust24THRUST_300001_SM_1000_NS12placeholders2_1E - _ZN30_INTERNAL_945514fa_4_k_cu_main4cuda3std6ranges3__45__cpo4dataE)
_ZN30_INTERNAL_945514fa_4_k_cu_main4cuda3std6ranges3__45__cpo4dataE:
	.zero		1
	.type		_ZN30_INTERNAL_945514fa_4_k_cu_main6thrust24THRUST_300001_SM_1000_NS12placeholders2_1E,@object
	.size		_ZN30_INTERNAL_945514fa_4_k_cu_main6thrust24THRUST_300001_SM_1000_NS12placeholders2_1E,(_ZN30_INTERNAL_945514fa_4_k_cu_main4cuda3std3__45__cpo5beginE - _ZN30_INTERNAL_945514fa_4_k_cu_main6thrust24THRUST_300001_SM_1000_NS12placeholders2_1E)
_ZN30_INTERNAL_945514fa_4_k_cu_main6thrust24THRUST_300001_SM_1000_NS12placeholders2_1E:
	.zero		1
	.type		_ZN30_INTERNAL_945514fa_4_k_cu_main4cuda3std3__45__cpo5beginE,@object
	.size		_ZN30_INTERNAL_945514fa_4_k_cu_main4cuda3std3__45__cpo5beginE,(_ZN30_INTERNAL_945514fa_4_k_cu_main4cuda3std6ranges3__45__cpo5beginE - _ZN30_INTERNAL_945514fa_4_k_cu_main4cuda3std3__45__cpo5beginE)
_ZN30_INTERNAL_945514fa_4_k_cu_main4cuda3std3__45__cpo5beginE:
	.zero		1
	.type		_ZN30_INTERNAL_945514fa_4_k_cu_main4cuda3std6ranges3__45__cpo5beginE,@object
	.size		_ZN30_INTERNAL_945514fa_4_k_cu_main4cuda3std6ranges3__45__cpo5beginE,(_ZN30_INTERNAL_945514fa_4_k_cu_main6thrust24THRUST_300001_SM_1000_NS12placeholders2_5E - _ZN30_INTERNAL_945514fa_4_k_cu_main4cuda3std6ranges3__45__cpo5beginE)
_ZN30_INTERNAL_945514fa_4_k_cu_main4cuda3std6ranges3__45__cpo5beginE:
	.zero		1
	.type		_ZN30_INTERNAL_945514fa_4_k_cu_main6thrust24THRUST_300001_SM_1000_NS12placeholders2_5E,@object
	.size		_ZN30_INTERNAL_945514fa_4_k_cu_main6thrust24THRUST_300001_SM_1000_NS12placeholders2_5E,(_ZN30_INTERNAL_945514fa_4_k_cu_main4cuda3std3__45__cpo6rbeginE - _ZN30_INTERNAL_945514fa_4_k_cu_main6thrust24THRUST_300001_SM_1000_NS12placeholders2_5E)
_ZN30_INTERNAL_945514fa_4_k_cu_main6thrust24THRUST_300001_SM_1000_NS12placeholders2_5E:
	.zero		1
	.type		_ZN30_INTERNAL_945514fa_4_k_cu_main4cuda3std3__45__cpo6rbeginE,@object
	.size		_ZN30_INTERNAL_945514fa_4_k_cu_main4cuda3std3__45__cpo6rbeginE,(_ZN30_INTERNAL_945514fa_4_k_cu_main4cuda3std6ranges3__45__cpo7advanceE - _ZN30_INTERNAL_945514fa_4_k_cu_main4cuda3std3__45__cpo6rbeginE)
_ZN30_INTERNAL_945514fa_4_k_cu_main4cuda3std3__45__cpo6rbeginE:
	.zero		1
	.type		_ZN30_INTERNAL_945514fa_4_k_cu_main4cuda3std6ranges3__45__cpo7advanceE,@object
	.size		_ZN30_INTERNAL_945514fa_4_k_cu_main4cuda3std6ranges3__45__cpo7advanceE,(_ZN30_INTERNAL_945514fa_4_k_cu_main4cuda3std3__47nulloptE - _ZN30_INTERNAL_945514fa_4_k_cu_main4cuda3std6ranges3__45__cpo7advanceE)
_ZN30_INTERNAL_945514fa_4_k_cu_main4cuda3std6ranges3__45__cpo7advanceE:
	.zero		1
	.type		_ZN30_INTERNAL_945514fa_4_k_cu_main4cuda3std3__47nulloptE,@object
	.size		_ZN30_INTERNAL_945514fa_4_k_cu_main4cuda3std3__47nulloptE,(_ZN30_INTERNAL_945514fa_4_k_cu_main4cuda3std6ranges3__45__cpo8distanceE - _ZN30_INTERNAL_945514fa_4_k_cu_main4cuda3std3__47nulloptE)
_ZN30_INTERNAL_945514fa_4_k_cu_main4cuda3std3__47nulloptE:
	.zero		1
	.type		_ZN30_INTERNAL_945514fa_4_k_cu_main4cuda3std6ranges3__45__cpo8distanceE,@object
	.size		_ZN30_INTERNAL_945514fa_4_k_cu_main4cuda3std6ranges3__45__cpo8distanceE,(_ZN30_INTERNAL_945514fa_4_k_cu_main6thrust24THRUST_300001_SM_1000_NS12placeholders3_10E - _ZN30_INTERNAL_945514fa_4_k_cu_main4cuda3std6ranges3__45__cpo8distanceE)
_ZN30_INTERNAL_945514fa_4_k_cu_main4cuda3std6ranges3__45__cpo8distanceE:
	.zero		1
	.type		_ZN30_INTERNAL_945514fa_4_k_cu_main6thrust24THRUST_300001_SM_1000_NS12placeholders3_10E,@object
	.size		_ZN30_INTERNAL_945514fa_4_k_cu_main6thrust24THRUST_300001_SM_1000_NS12placeholders3_10E,(_ZN30_INTERNAL_945514fa_4_k_cu_main4cuda3std3__419piecewise_constructE - _ZN30_INTERNAL_945514fa_4_k_cu_main6thrust24THRUST_300001_SM_1000_NS12placeholders3_10E)
_ZN30_INTERNAL_945514fa_4_k_cu_main6thrust24THRUST_300001_SM_1000_NS12placeholders3_10E:
	.zero		1
	.type		_ZN30_INTERNAL_945514fa_4_k_cu_main4cuda3std3__419piecewise_constructE,@object
	.size		_ZN30_INTERNAL_945514fa_4_k_cu_main4cuda3std3__419piecewise_constructE,(_ZN30_INTERNAL_945514fa_4_k_cu_main4cuda3std6ranges3__45__cpo5cdataE - _ZN30_INTERNAL_945514fa_4_k_cu_main4cuda3std3__419piecewise_constructE)
_ZN30_INTERNAL_945514fa_4_k_cu_main4cuda3std3__419piecewise_constructE:
	.zero		1
	.type		_ZN30_INTERNAL_945514fa_4_k_cu_main4cuda3std6ranges3__45__cpo5cdataE,@object
	.size		_ZN30_INTERNAL_945514fa_4_k_cu_main4cuda3std6ranges3__45__cpo5cdataE,(_ZN30_INTERNAL_945514fa_4_k_cu_main6thrust24THRUST_300001_SM_1000_NS12placeholders2_2E - _ZN30_INTERNAL_945514fa_4_k_cu_main4cuda3std6ranges3__45__cpo5cdataE)
_ZN30_INTERNAL_945514fa_4_k_cu_main4cuda3std6ranges3__45__cpo5cdataE:
	.zero		1
	.type		_ZN30_INTERNAL_945514fa_4_k_cu_main6thrust24THRUST_300001_SM_1000_NS12placeholders2_2E,@object
	.size		_ZN30_INTERNAL_945514fa_4_k_cu_main6thrust24THRUST_300001_SM_1000_NS12placeholders2_2E,(_ZN30_INTERNAL_945514fa_4_k_cu_main4cuda3std3__45__cpo3endE - _ZN30_INTERNAL_945514fa_4_k_cu_main6thrust24THRUST_300001_SM_1000_NS12placeholders2_2E)
_ZN30_INTERNAL_945514fa_4_k_cu_main6thrust24THRUST_300001_SM_1000_NS12placeholders2_2E:
	.zero		1
	.type		_ZN30_INTERNAL_945514fa_4_k_cu_main4cuda3std3__45__cpo3endE,@object
	.size		_ZN30_INTERNAL_945514fa_4_k_cu_main4cuda3std3__45__cpo3endE,(_ZN30_INTERNAL_945514fa_4_k_cu_main4cuda3std6ranges3__45__cpo3endE - _ZN30_INTERNAL_945514fa_4_k_cu_main4cuda3std3__45__cpo3endE)
_ZN30_INTERNAL_945514fa_4_k_cu_main4cuda3std3__45__cpo3endE:
	.zero		1
	.type		_ZN30_INTERNAL_945514fa_4_k_cu_main4cuda3std6ranges3__45__cpo3endE,@object
	.size		_ZN30_INTERNAL_945514fa_4_k_cu_main4cuda3std6ranges3__45__cpo3endE,(_ZN30_INTERNAL_945514fa_4_k_cu_main6thrust24THRUST_300001_SM_1000_NS12placeholders2_6E - _ZN30_INTERNAL_945514fa_4_k_cu_main4cuda3std6ranges3__45__cpo3endE)
_ZN30_INTERNAL_945514fa_4_k_cu_main4cuda3std6ranges3__45__cpo3endE:
	.zero		1
	.type		_ZN30_INTERNAL_945514fa_4_k_cu_main6thrust24THRUST_300001_SM_1000_NS12placeholders2_6E,@object
	.size		_ZN30_INTERNAL_945514fa_4_k_cu_main6thrust24THRUST_300001_SM_1000_NS12placeholders2_6E,(_ZN30_INTERNAL_945514fa_4_k_cu_main4cuda3std3__45__cpo4rendE - _ZN30_INTERNAL_945514fa_4_k_cu_main6thrust24THRUST_300001_SM_1000_NS12placeholders2_6E)
_ZN30_INTERNAL_945514fa_4_k_cu_main6thrust24THRUST_300001_SM_1000_NS12placeholders2_6E:
	.zero		1
	.type		_ZN30_INTERNAL_945514fa_4_k_cu_main4cuda3std3__45__cpo4rendE,@object
	.size		_ZN30_INTERNAL_945514fa_4_k_cu_main4cuda3std3__45__cpo4rendE,(_ZN30_INTERNAL_945514fa_4_k_cu_main4cuda3std6ranges3__45__cpo9iter_swapE - _ZN30_INTERNAL_945514fa_4_k_cu_main4cuda3std3__45__cpo4rendE)
_ZN30_INTERNAL_945514fa_4_k_cu_main4cuda3std3__45__cpo4rendE:
	.zero		1
	.type		_ZN30_INTERNAL_945514fa_4_k_cu_main4cuda3std6ranges3__45__cpo9iter_swapE,@object
	.size		_ZN30_INTERNAL_945514fa_4_k_cu_main4cuda3std6ranges3__45__cpo9iter_swapE,(_ZN30_INTERNAL_945514fa_4_k_cu_main4cuda3std3__48unexpectE - _ZN30_INTERNAL_945514fa_4_k_cu_main4cuda3std6ranges3__45__cpo9iter_swapE)
_ZN30_INTERNAL_945514fa_4_k_cu_main4cuda3std6ranges3__45__cpo9iter_swapE:
	.zero		1
	.type		_ZN30_INTERNAL_945514fa_4_k_cu_main4cuda3std3__48unexpectE,@object
	.size		_ZN30_INTERNAL_945514fa_4_k_cu_main4cuda3std3__48unexpectE,(_ZN30_INTERNAL_945514fa_4_k_cu_main6thrust24THRUST_300001_SM_1000_NS8cuda_cub3parE - _ZN30_INTERNAL_945514fa_4_k_cu_main4cuda3std3__48unexpectE)
_ZN30_INTERNAL_945514fa_4_k_cu_main4cuda3std3__48unexpectE:
	.zero		1
	.type		_ZN30_INTERNAL_945514fa_4_k_cu_main6thrust24THRUST_300001_SM_1000_NS8cuda_cub3parE,@object
	.size		_ZN30_INTERNAL_945514fa_4_k_cu_main6thrust24THRUST_300001_SM_1000_NS8cuda_cub3parE,(_ZN30_INTERNAL_945514fa_4_k_cu_main6thrust24THRUST_300001_SM_1000_NS12placeholders2_4E - _ZN30_INTERNAL_945514fa_4_k_cu_main6thrust24THRUST_300001_SM_1000_NS8cuda_cub3parE)
_ZN30_INTERNAL_945514fa_4_k_cu_main6thrust24THRUST_300001_SM_1000_NS8cuda_cub3parE:
	.zero		1
	.type		_ZN30_INTERNAL_945514fa_4_k_cu_main6thrust24THRUST_300001_SM_1000_NS12placeholders2_4E,@object
	.size		_ZN30_INTERNAL_945514fa_4_k_cu_main6thrust24THRUST_300001_SM_1000_NS12placeholders2_4E,(_ZN30_INTERNAL_945514fa_4_k_cu_main4cuda3std3__45__cpo4cendE - _ZN30_INTERNAL_945514fa_4_k_cu_main6thrust24THRUST_300001_SM_1000_NS12placeholders2_4E)
_ZN30_INTERNAL_945514fa_4_k_cu_main6thrust24THRUST_300001_SM_1000_NS12placeholders2_4E:
	.zero		1
	.type		_ZN30_INTERNAL_945514fa_4_k_cu_main4cuda3std3__45__cpo4cendE,@object
	.size		_ZN30_INTERNAL_945514fa_4_k_cu_main4cuda3std3__45__cpo4cendE,(_ZN30_INTERNAL_945514fa_4_k_cu_main4cuda3std6ranges3__45__cpo4cendE - _ZN30_INTERNAL_945514fa_4_k_cu_main4cuda3std3__45__cpo4cendE)
_ZN30_INTERNAL_945514fa_4_k_cu_main4cuda3std3__45__cpo4cendE:
	.zero		1
	.type		_ZN30_INTERNAL_945514fa_4_k_cu_main4cuda3std6ranges3__45__cpo4cendE,@object
	.size		_ZN30_INTERNAL_945514fa_4_k_cu_main4cuda3std6ranges3__45__cpo4cendE,(_ZN30_INTERNAL_945514fa_4_k_cu_main4cuda3std3__420unreachable_sentinelE - _ZN30_INTERNAL_945514fa_4_k_cu_main4cuda3std6ranges3__45__cpo4cendE)
_ZN30_INTERNAL_945514fa_4_k_cu_main4cuda3std6ranges3__45__cpo4cendE:
	.zero		1
	.type		_ZN30_INTERNAL_945514fa_4_k_cu_main4cuda3std3__420unreachable_sentinelE,@object
	.size		_ZN30_INTERNAL_945514fa_4_k_cu_main4cuda3std3__420unreachable_sentinelE,(_ZN30_INTERNAL_945514fa_4_k_cu_main4cuda3std6ranges3__45__cpo5ssizeE - _ZN30_INTERNAL_945514fa_4_k_cu_main4cuda3std3__420unreachable_sentinelE)
_ZN30_INTERNAL_945514fa_4_k_cu_main4cuda3std3__420unreachable_sentinelE:
	.zero		1
	.type		_ZN30_INTERNAL_945514fa_4_k_cu_main4cuda3std6ranges3__45__cpo5ssizeE,@object
	.size		_ZN30_INTERNAL_945514fa_4_k_cu_main4cuda3std6ranges3__45__cpo5ssizeE,(_ZN30_INTERNAL_945514fa_4_k_cu_main6thrust24THRUST_300001_SM_1000_NS12placeholders2_8E - _ZN30_INTERNAL_945514fa_4_k_cu_main4cuda3std6ranges3__45__cpo5ssizeE)
_ZN30_INTERNAL_945514fa_4_k_cu_main4cuda3std6ranges3__45__cpo5ssizeE:
	.zero		1
	.type		_ZN30_INTERNAL_945514fa_4_k_cu_main6thrust24THRUST_300001_SM_1000_NS12placeholders2_8E,@object
	.size		_ZN30_INTERNAL_945514fa_4_k_cu_main6thrust24THRUST_300001_SM_1000_NS12placeholders2_8E,(_ZN30_INTERNAL_945514fa_4_k_cu_main4cuda3std3__45__cpo5crendE - _ZN30_INTERNAL_945514fa_4_k_cu_main6thrust24THRUST_300001_SM_1000_NS12placeholders2_8E)
_ZN30_INTERNAL_945514fa_4_k_cu_main6thrust24THRUST_300001_SM_1000_NS12placeholders2_8E:
	.zero		1
	.type		_ZN30_INTERNAL_945514fa_4_k_cu_main4cuda3std3__45__cpo5crendE,@object
	.size		_ZN30_INTERNAL_945514fa_4_k_cu_main4cuda3std3__45__cpo5crendE,(_ZN30_INTERNAL_945514fa_4_k_cu_main4cuda3std6ranges3__45__cpo4prevE - _ZN30_INTERNAL_945514fa_4_k_cu_main4cuda3std3__45__cpo5crendE)
_ZN30_INTERNAL_945514fa_4_k_cu_main4cuda3std3__45__cpo5crendE:
	.zero		1
	.type		_ZN30_INTERNAL_945514fa_4_k_cu_main4cuda3std6ranges3__45__cpo4prevE,@object
	.size		_ZN30_INTERNAL_945514fa_4_k_cu_main4cuda3std6ranges3__45__cpo4prevE,(_ZN30_INTERNAL_945514fa_4_k_cu_main4cuda3std6ranges3__45__cpo9iter_moveE - _ZN30_INTERNAL_945514fa_4_k_cu_main4cuda3std6ranges3__45__cpo4prevE)
_ZN30_INTERNAL_945514fa_4_k_cu_main4cuda3std6ranges3__45__cpo4prevE:
	.zero		1
	.type		_ZN30_INTERNAL_945514fa_4_k_cu_main4cuda3std6ranges3__45__cpo9iter_moveE,@object
	.size		_ZN30_INTERNAL_945514fa_4_k_cu_main4cuda3std6ranges3__45__cpo9iter_moveE,(_ZN30_INTERNAL_945514fa_4_k_cu_main6thrust24THRUST_300001_SM_1000_NS6system6detail10sequential3seqE - _ZN30_INTERNAL_945514fa_4_k_cu_main4cuda3std6ranges3__45__cpo9iter_moveE)
_ZN30_INTERNAL_945514fa_4_k_cu_main4cuda3std6ranges3__45__cpo9iter_moveE:
	.zero		1
	.type		_ZN30_INTERNAL_945514fa_4_k_cu_main6thrust24THRUST_300001_SM_1000_NS6system6detail10sequential3seqE,@object
	.size		_ZN30_INTERNAL_945514fa_4_k_cu_main6thrust24THRUST_300001_SM_1000_NS6system6detail10sequential3seqE,(.L_31 - _ZN30_INTERNAL_945514fa_4_k_cu_main6thrust24THRUST_300001_SM_1000_NS6system6detail10sequential3seqE)
_ZN30_INTERNAL_945514fa_4_k_cu_main6thrust24THRUST_300001_SM_1000_NS6system6detail10sequential3seqE:
	.zero		1
.L_31:


//--------------------- .nv.constant0._ZN3cub18CUB_300001_SM_10006detail9transform16transform_kernelINS2_10policy_hubILb1EN4cuda3std3__45tupleIJN6thrust24THRUST_300001_SM_1000_NS17counting_iteratorIiNSA_11use_defaultESC_SC_EEEEEE10policy1000El7rng_gpuNSA_6detail15normal_iteratorINSA_10device_ptrIdEEEEJSD_EEEvT0_iT1_T2_DpNS2_10kernel_argIT3_EE --------------------------
	.section	.nv.constant0._ZN3cub18CUB_300001_SM_10006detail9transform16transform_kernelINS2_10policy_hubILb1EN4cuda3std3__45tupleIJN6thrust24THRUST_300001_SM_1000_NS17counting_iteratorIiNSA_11use_defaultESC_SC_EEEEEE10policy1000El7rng_gpuNSA_6detail15normal_iteratorINSA_10device_ptrIdEEEEJSD_EEEvT0_iT1_T2_DpNS2_10kernel_argIT3_EE,"a",@progbits
	.sectionflags	@""
	.align	4
.nv.constant0._ZN3cub18CUB_300001_SM_10006detail9transform16transform_kernelINS2_10policy_hubILb1EN4cuda3std3__45tupleIJN6thrust24THRUST_300001_SM_1000_NS17counting_iteratorIiNSA_11use_defaultESC_SC_EEEEEE10policy1000El7rng_gpuNSA_6detail15normal_iteratorINSA_10device_ptrIdEEEEJSD_EEEvT0_iT1_T2_DpNS2_10kernel_argIT3_EE:
	.zero		960


//--------------------- .nv.constant0._ZN3cub18CUB_300001_SM_10006detail9transform16transform_kernelINS2_10policy_hubILb1EN4cuda3std3__45tupleIJN6thrust24THRUST_300001_SM_1000_NS17counting_iteratorIiNSA_11use_defaultESC_SC_EEEEEE10policy1000Ei7rng_gpuNSA_6detail15normal_iteratorINSA_10device_ptrIdEEEEJSD_EEEvT0_iT1_T2_DpNS2_10kernel_argIT3_EE --------------------------
	.section	.nv.constant0._ZN3cub18CUB_300001_SM_10006detail9transform16transform_kernelINS2_10policy_hubILb1EN4cuda3std3__45tupleIJN6thrust24THRUST_300001_SM_1000_NS17counting_iteratorIiNSA_11use_defaultESC_SC_EEEEEE10policy1000Ei7rng_gpuNSA_6detail15normal_iteratorINSA_10device_ptrIdEEEEJSD_EEEvT0_iT1_T2_DpNS2_10kernel_argIT3_EE,"a",@progbits
	.sectionflags	@""
	.align	4
.nv.constant0._ZN3cub18CUB_300001_SM_10006detail9transform16transform_kernelINS2_10policy_hubILb1EN4cuda3std3__45tupleIJN6thrust24THRUST_300001_SM_1000_NS17counting_iteratorIiNSA_11use_defaultESC_SC_EEEEEE10policy1000Ei7rng_gpuNSA_6detail15normal_iteratorINSA_10device_ptrIdEEEEJSD_EEEvT0_iT1_T2_DpNS2_10kernel_argIT3_EE:
	.zero		952


//--------------------- .nv.constant0._ZN3cub18CUB_300001_SM_10006detail8for_each13static_kernelINS2_12policy_hub_t12policy_500_tEmN6thrust24THRUST_300001_SM_1000_NS8cuda_cub20__uninitialized_fill7functorINS7_10device_ptrIdEEdEEEEvT0_T1_ --------------------------
	.section	.nv.constant0._ZN3cub18CUB_300001_SM_10006detail8for_each13static_kernelINS2_12policy_hub_t12policy_500_tEmN6thrust24THRUST_300001_SM_1000_NS8cuda_cub20__uninitialized_fill7functorINS7_10device_ptrIdEEdEEEEvT0_T1_,"a",@progbits
	.sectionflags	@""
	.align	4
.nv.constant0._ZN3cub18CUB_300001_SM_10006detail8for_each13static_kernelINS2_12policy_hub_t12policy_500_tEmN6thrust24THRUST_300001_SM_1000_NS8cuda_cub20__uninitialized_fill7functorINS7_10device_ptrIdEEdEEEEvT0_T1_:
	.zero		920


//--------------------- .nv.constant0._ZN3cub18CUB_300001_SM_10006detail11EmptyKernelIvEEvv --------------------------
	.section	.nv.constant0._ZN3cub18CUB_300001_SM_10006detail11EmptyKernelIvEEvv,"a",@progbits
	.sectionflags	@""
	.align	4
.nv.constant0._ZN3cub18CUB_300001_SM_10006detail11EmptyKernelIvEEvv:
	.zero		896


//--------------------- SYMBOLS --------------------------

	.type		.nv.reservedSmem.offset0,@object
	.size		.nv.reservedSmem.offset0,0x4
